// auto-generated by cutlass_sweep.gemm — config: {"arch": "sm_100", "cluster_m": 1, "cluster_n": 1, "dtype": "bf16", "dtype_b": "bf16", "layout": "nt", "stages": 0, "tile_k": 64, "tile_m": 128, "tile_n": 256}
#include "cutlass/cutlass.h"
#include "cutlass/gemm/collective/collective_builder.hpp"
#include "cutlass/gemm/device/gemm_universal_adapter.h"
#include "cutlass/gemm/kernel/gemm_universal.hpp"
#include "cutlass/epilogue/collective/collective_builder.hpp"

using ElemA = cutlass::bfloat16_t;
using ElemB = cutlass::bfloat16_t;
using ElemCD = cutlass::bfloat16_t;
using Acc  = float;
using TileShape    = cute::Shape<cute::_128, cute::_256, cute::_64>;
using ClusterShape = cute::Shape<cute::_1, cute::_1, cute::_1>;

using CollectiveEpilogue = typename cutlass::epilogue::collective::CollectiveBuilder<
    cutlass::arch::Sm100, cutlass::arch::OpClassTensorOp,
    TileShape, ClusterShape,
    cutlass::epilogue::collective::EpilogueTileAuto,
    Acc, Acc,
    ElemCD, cutlass::layout::RowMajor, 128 / cutlass::sizeof_bits<ElemCD>::value,
    ElemCD, cutlass::layout::RowMajor, 128 / cutlass::sizeof_bits<ElemCD>::value,
    cutlass::epilogue::collective::EpilogueScheduleAuto
  >::CollectiveOp;

using CollectiveMainloop = typename cutlass::gemm::collective::CollectiveBuilder<
    cutlass::arch::Sm100, cutlass::arch::OpClassTensorOp,
    ElemA, cutlass::layout::RowMajor, 128 / cutlass::sizeof_bits<ElemA>::value,
    ElemB, cutlass::layout::ColumnMajor, 128 / cutlass::sizeof_bits<ElemB>::value,
    Acc,
    TileShape, ClusterShape,
    cutlass::gemm::collective::StageCountAutoCarveout<static_cast<int>(sizeof(typename CollectiveEpilogue::SharedStorage))>,
    cutlass::gemm::collective::KernelScheduleAuto
  >::CollectiveOp;

using GemmKernel = cutlass::gemm::kernel::GemmUniversal<
    cute::Shape<int,int,int,int>,
    CollectiveMainloop,
    CollectiveEpilogue
>;
using Gemm = cutlass::gemm::device::GemmUniversalAdapter<GemmKernel>;

// Force the device kernel symbol into the cubin without needing a host main.
auto* _anchor = &cutlass::device_kernel<GemmKernel>;


// ===== COMPILED SASS (sm_100a) =====

	.target	sm_100a

	.elftype	@"ET_EXEC"


//--------------------- .note.nv.tkinfo           --------------------------
	.section	.note.nv.tkinfo,"",@"SHT_NOTE"
	.sectionflags	@"SHF_NOTE_NV_TKINFO"
	.tkinfo
        /*0018*/ 	.word	0x00000002
        /*0030*/ 	.string	""
        /*0030*/ 	.string	"ptxas"
        /*0030*/ 	.string	"Cuda compilation tools, release 13.0, V13.0.88"
        /*0030*/ 	.string	"Build cuda_13.0.r13.0/compiler.36424714_0"
        /*0030*/ 	.string	"-arch sm_100a -m 64 "



//--------------------- .note.nv.cuinfo           --------------------------
	.section	.note.nv.cuinfo,"",@"SHT_NOTE"
	.sectionflags	@"SHF_NOTE_NV_CUINFO"
        /*0018*/ 	.short	0x0002
        /*001a*/ 	.short	0x0064
        /*001c*/ 	.short	0x0082
	.zero		2


//--------------------- .nv.info                  --------------------------
	.section	.nv.info,"",@"SHT_CUDA_INFO"
	.align	4


	//----- nvinfo : EIATTR_REGCOUNT
	.align		4
        /*0000*/ 	.byte	0x04, 0x2f
        /*0002*/ 	.short	(.L_19 - .L_18)
	.align		4
.L_18:
        /*0004*/ 	.word	index@(_ZN7cutlass13device_kernelINS_4gemm6kernel13GemmUniversalIN4cute5tupleIJiiiiEEENS1_10collective13CollectiveMmaINS1_35MainloopSm100TmaUmmaWarpSpecializedILi3ELi2ELi2ENS5_IJNS4_1CILi1EEESB_SB_EEEEENS5_IJNSA_ILi128EEENSA_ILi256EEENSA_ILi64EEEEEENS_10bfloat16_tENS5_IJlSB_lEEESI_SJ_NS4_8TiledMMAINS4_8MMA_AtomIJNS4_20SM100_MMA_F16BF16_SSISI_SI_fLi128ELi256ELNS4_4UMMA5MajorE0ELSO_0ELNSN_7ScaleInE0ELSP_0EEEEEENS4_6LayoutISC_NS5_IJNSA_ILi0EEEST_ST_EEEEENS5_IJNS4_10UnderscoreESW_SW_EEEEENS4_13SM90_TMA_LOADENS4_14ComposedLayoutINS4_7SwizzleILi3ELi4ELi3EEENS4_18smem_ptr_flag_bitsILi16EEENSS_INS5_IJNSA_ILi8EEESG_EEENS5_IJSG_SB_EEEEEEEvNS4_8identityESZ_S19_vS1A_EENS_8epilogue10collective18CollectiveEpilogueINS1C_23Sm100TmaWarpSpecializedILi4ELi2ELi64ELb1ELb0EEEJSH_NS5_IJNSS_ISE_SB_EENSS_ISG_SB_EEEEESI_SJ_SI_SJ_NS1C_6fusion15FusionCallbacksIS1G_NS1K_17LinearCombinationISI_fSI_fLNS_15FloatRoundStyleE2EEESH_S1J_JEEENS4_5SM1004TMEM4LOAD26SM100_TMEM_LOAD_32dp32b64xESZ_S19_NS4_39AutoVectorizingCopyWithAssumedAlignmentILi128EEENS4_14SM90_TMA_STOREES19_S1V_S1V_EEEvvEEEEvNT_6ParamsE)
        /*0008*/ 	.word	0x000000b9


	//----- nvinfo : EIATTR_FRAME_SIZE
	.align		4
.L_19:
        /*000c*/ 	.byte	0x04, 0x11
        /*000e*/ 	.short	(.L_21 - .L_20)
	.align		4
.L_20:
        /*0010*/ 	.word	index@($__internal_2_$__cuda_sm10x_tcgen05_guardrail_trap_unallocated_columns_being_dealloced)
        /*0014*/ 	.word	0x00000000


	//----- nvinfo : EIATTR_FRAME_SIZE
	.align		4
.L_21:
        /*0018*/ 	.byte	0x04, 0x11
        /*001a*/ 	.short	(.L_23 - .L_22)
	.align		4
.L_22:
        /*001c*/ 	.word	index@($__internal_1_$__cuda_sm10x_tcgen05_guardrail_trap_phase_invalid_during_alloc)
        /*0020*/ 	.word	0x00000000


	//----- nvinfo : EIATTR_FRAME_SIZE
	.align		4
.L_23:
        /*0024*/ 	.byte	0x04, 0x11
        /*0026*/ 	.short	(.L_25 - .L_24)
	.align		4
.L_24:
        /*0028*/ 	.word	index@($__internal_0_$__cuda_sm10x_tcgen05_guardrail_trap_col_being_dealloced_not_returned_by_alloc)
        /*002c*/ 	.word	0x00000000


	//----- nvinfo : EIATTR_FRAME_SIZE
	.align		4
.L_25:
        /*0030*/ 	.byte	0x04, 0x11
        /*0032*/ 	.short	(.L_27 - .L_26)
	.align		4
.L_26:
        /*0034*/ 	.word	index@(_ZN7cutlass13device_kernelINS_4gemm6kernel13GemmUniversalIN4cute5tupleIJiiiiEEENS1_10collective13CollectiveMmaINS1_35MainloopSm100TmaUmmaWarpSpecializedILi3ELi2ELi2ENS5_IJNS4_1CILi1EEESB_SB_EEEEENS5_IJNSA_ILi128EEENSA_ILi256EEENSA_ILi64EEEEEENS_10bfloat16_tENS5_IJlSB_lEEESI_SJ_NS4_8TiledMMAINS4_8MMA_AtomIJNS4_20SM100_MMA_F16BF16_SSISI_SI_fLi128ELi256ELNS4_4UMMA5MajorE0ELSO_0ELNSN_7ScaleInE0ELSP_0EEEEEENS4_6LayoutISC_NS5_IJNSA_ILi0EEEST_ST_EEEEENS5_IJNS4_10UnderscoreESW_SW_EEEEENS4_13SM90_TMA_LOADENS4_14ComposedLayoutINS4_7SwizzleILi3ELi4ELi3EEENS4_18smem_ptr_flag_bitsILi16EEENSS_INS5_IJNSA_ILi8EEESG_EEENS5_IJSG_SB_EEEEEEEvNS4_8identityESZ_S19_vS1A_EENS_8epilogue10collective18CollectiveEpilogueINS1C_23Sm100TmaWarpSpecializedILi4ELi2ELi64ELb1ELb0EEEJSH_NS5_IJNSS_ISE_SB_EENSS_ISG_SB_EEEEESI_SJ_SI_SJ_NS1C_6fusion15FusionCallbacksIS1G_NS1K_17LinearCombinationISI_fSI_fLNS_15FloatRoundStyleE2EEESH_S1J_JEEENS4_5SM1004TMEM4LOAD26SM100_TMEM_LOAD_32dp32b64xESZ_S19_NS4_39AutoVectorizingCopyWithAssumedAlignmentILi128EEENS4_14SM90_TMA_STOREES19_S1V_S1V_EEEvvEEEEvNT_6ParamsE)
        /*0038*/ 	.word	0x00000000


	//----- nvinfo : EIATTR_MIN_STACK_SIZE
	.align		4
.L_27:
        /*003c*/ 	.byte	0x04, 0x12
        /*003e*/ 	.short	(.L_29 - .L_28)
	.align		4
.L_28:
        /*0040*/ 	.word	index@(_ZN7cutlass13device_kernelINS_4gemm6kernel13GemmUniversalIN4cute5tupleIJiiiiEEENS1_10collective13CollectiveMmaINS1_35MainloopSm100TmaUmmaWarpSpecializedILi3ELi2ELi2ENS5_IJNS4_1CILi1EEESB_SB_EEEEENS5_IJNSA_ILi128EEENSA_ILi256EEENSA_ILi64EEEEEENS_10bfloat16_tENS5_IJlSB_lEEESI_SJ_NS4_8TiledMMAINS4_8MMA_AtomIJNS4_20SM100_MMA_F16BF16_SSISI_SI_fLi128ELi256ELNS4_4UMMA5MajorE0ELSO_0ELNSN_7ScaleInE0ELSP_0EEEEEENS4_6LayoutISC_NS5_IJNSA_ILi0EEEST_ST_EEEEENS5_IJNS4_10UnderscoreESW_SW_EEEEENS4_13SM90_TMA_LOADENS4_14ComposedLayoutINS4_7SwizzleILi3ELi4ELi3EEENS4_18smem_ptr_flag_bitsILi16EEENSS_INS5_IJNSA_ILi8EEESG_EEENS5_IJSG_SB_EEEEEEEvNS4_8identityESZ_S19_vS1A_EENS_8epilogue10collective18CollectiveEpilogueINS1C_23Sm100TmaWarpSpecializedILi4ELi2ELi64ELb1ELb0EEEJSH_NS5_IJNSS_ISE_SB_EENSS_ISG_SB_EEEEESI_SJ_SI_SJ_NS1C_6fusion15FusionCallbacksIS1G_NS1K_17LinearCombinationISI_fSI_fLNS_15FloatRoundStyleE2EEESH_S1J_JEEENS4_5SM1004TMEM4LOAD26SM100_TMEM_LOAD_32dp32b64xESZ_S19_NS4_39AutoVectorizingCopyWithAssumedAlignmentILi128EEENS4_14SM90_TMA_STOREES19_S1V_S1V_EEEvvEEEEvNT_6ParamsE)
        /*0044*/ 	.word	0x00000000
.L_29:


//--------------------- .nv.compat                --------------------------
	.section	.nv.compat,"",@"SHT_CUDA_COMPAT_INFO"
	.align	4
        /*0000*/ 	.byte	0x02, 0x09, 0x01, 0x00, 0x02, 0x02, 0x02, 0x00, 0x02, 0x05, 0x05, 0x00, 0x03, 0x07, 0x01, 0x01
        /*0010*/ 	.byte	0x02, 0x03, 0x01, 0x00, 0x02, 0x06, 0x01, 0x00, 0x04, 0x0b, 0x08, 0x00, 0x09, 0x00, 0x00, 0x00
        /*0020*/ 	.byte	0x00, 0x00, 0x00, 0x00


//--------------------- .nv.info._ZN7cutlass13device_kernelINS_4gemm6kernel13GemmUniversalIN4cute5tupleIJiiiiEEENS1_10collective13CollectiveMmaINS1_35MainloopSm100TmaUmmaWarpSpecializedILi3ELi2ELi2ENS5_IJNS4_1CILi1EEESB_SB_EEEEENS5_IJNSA_ILi128EEENSA_ILi256EEENSA_ILi64EEEEEENS_10bfloat16_tENS5_IJlSB_lEEESI_SJ_NS4_8TiledMMAINS4_8MMA_AtomIJNS4_20SM100_MMA_F16BF16_SSISI_SI_fLi128ELi256ELNS4_4UMMA5MajorE0ELSO_0ELNSN_7ScaleInE0ELSP_0EEEEEENS4_6LayoutISC_NS5_IJNSA_ILi0EEEST_ST_EEEEENS5_IJNS4_10UnderscoreESW_SW_EEEEENS4_13SM90_TMA_LOADENS4_14ComposedLayoutINS4_7SwizzleILi3ELi4ELi3EEENS4_18smem_ptr_flag_bitsILi16EEENSS_INS5_IJNSA_ILi8EEESG_EEENS5_IJSG_SB_EEEEEEEvNS4_8identityESZ_S19_vS1A_EENS_8epilogue10collective18CollectiveEpilogueINS1C_23Sm100TmaWarpSpecializedILi4ELi2ELi64ELb1ELb0EEEJSH_NS5_IJNSS_ISE_SB_EENSS_ISG_SB_EEEEESI_SJ_SI_SJ_NS1C_6fusion15FusionCallbacksIS1G_NS1K_17LinearCombinationISI_fSI_fLNS_15FloatRoundStyleE2EEESH_S1J_JEEENS4_5SM1004TMEM4LOAD26SM100_TMEM_LOAD_32dp32b64xESZ_S19_NS4_39AutoVectorizingCopyWithAssumedAlignmentILi128EEENS4_14SM90_TMA_STOREES19_S1V_S1V_EEEvvEEEEvNT_6ParamsE --------------------------
	.section	.nv.info._ZN7cutlass13device_kernelINS_4gemm6kernel13GemmUniversalIN4cute5tupleIJiiiiEEENS1_10collective13CollectiveMmaINS1_35MainloopSm100TmaUmmaWarpSpecializedILi3ELi2ELi2ENS5_IJNS4_1CILi1EEESB_SB_EEEEENS5_IJNSA_ILi128EEENSA_ILi256EEENSA_ILi64EEEEEENS_10bfloat16_tENS5_IJlSB_lEEESI_SJ_NS4_8TiledMMAINS4_8MMA_AtomIJNS4_20SM100_MMA_F16BF16_SSISI_SI_fLi128ELi256ELNS4_4UMMA5MajorE0ELSO_0ELNSN_7ScaleInE0ELSP_0EEEEEENS4_6LayoutISC_NS5_IJNSA_ILi0EEEST_ST_EEEEENS5_IJNS4_10UnderscoreESW_SW_EEEEENS4_13SM90_TMA_LOADENS4_14ComposedLayoutINS4_7SwizzleILi3ELi4ELi3EEENS4_18smem_ptr_flag_bitsILi16EEENSS_INS5_IJNSA_ILi8EEESG_EEENS5_IJSG_SB_EEEEEEEvNS4_8identityESZ_S19_vS1A_EENS_8epilogue10collective18CollectiveEpilogueINS1C_23Sm100TmaWarpSpecializedILi4ELi2ELi64ELb1ELb0EEEJSH_NS5_IJNSS_ISE_SB_EENSS_ISG_SB_EEEEESI_SJ_SI_SJ_NS1C_6fusion15FusionCallbacksIS1G_NS1K_17LinearCombinationISI_fSI_fLNS_15FloatRoundStyleE2EEESH_S1J_JEEENS4_5SM1004TMEM4LOAD26SM100_TMEM_LOAD_32dp32b64xESZ_S19_NS4_39AutoVectorizingCopyWithAssumedAlignmentILi128EEENS4_14SM90_TMA_STOREES19_S1V_S1V_EEEvvEEEEvNT_6ParamsE,"",@"SHT_CUDA_INFO"
	.sectionflags	@""
	.align	4


	//----- nvinfo : EIATTR_CUDA_API_VERSION
	.align		4
        /*0000*/ 	.byte	0x04, 0x37
        /*0002*/ 	.short	(.L_31 - .L_30)
.L_30:
        /*0004*/ 	.word	0x00000082


	//----- nvinfo : EIATTR_KPARAM_INFO
	.align		4
.L_31:
        /*0008*/ 	.byte	0x04, 0x17
        /*000a*/ 	.short	(.L_33 - .L_32)
.L_32:
        /*000c*/ 	.word	0x00000000
        /*0010*/ 	.short	0x0000
        /*0012*/ 	.short	0x0000
        /*0014*/ 	.byte	0x00, 0xf0, 0x01, 0x20


	//----- nvinfo : EIATTR_AT_ENTRY_FRAGMENTS
	.align		4
.L_33:
        /*0018*/ 	.byte	0x04, 0x4f
        /*001a*/ 	.short	(.L_35 - .L_34)


	//   ....[0]....
.L_34:
        /*001c*/ 	.word	0x00000006


	//----- nvinfo : EIATTR_RESERVED_SMEM_USED
	.align		4
.L_35:
        /*0020*/ 	.byte	0x01, 0x41
	.zero		2


	//----- nvinfo : EIATTR_SPARSE_MMA_MASK
	.align		4
        /*0024*/ 	.byte	0x03, 0x50
        /*0026*/ 	.short	0x0000


	//----- nvinfo : EIATTR_TCGEN05_1CTA_USED
	.align		4
        /*0028*/ 	.byte	0x01, 0x51
	.zero		2


	//----- nvinfo : EIATTR_MAXREG_COUNT
	.align		4
        /*002c*/ 	.byte	0x03, 0x1b
        /*002e*/ 	.short	0x00ff


	//----- nvinfo : EIATTR_NUM_BARRIERS
	.align		4
        /*0030*/ 	.byte	0x02, 0x4c
        /*0032*/ 	.byte	0x07
	.zero		1


	//----- nvinfo : EIATTR_EXTERNS
	.align		4
        /*0034*/ 	.byte	0x04, 0x0f
        /*0036*/ 	.short	(.L_37 - .L_36)


	//   ....[0]....
	.align		4
.L_36:
        /*0038*/ 	.word	index@(__assertfail)


	//----- nvinfo : EIATTR_MERCURY_ISA_VERSION
	.align		4
.L_37:
        /*003c*/ 	.byte	0x03, 0x5f
        /*003e*/ 	.short	0x0101


	//----- nvinfo : EIATTR_INT_WARP_WIDE_INSTR_OFFSETS
	.align		4
        /*0040*/ 	.byte	0x04, 0x31
        /*0042*/ 	.short	(.L_39 - .L_38)


	//   ....[0]....
.L_38:
        /*0044*/ 	.word	0x00001d90


	//   ....[1]....
        /*0048*/ 	.word	0x00003630


	//   ....[2]....
        /*004c*/ 	.word	0x00003650


	//   ....[3]....
        /*0050*/ 	.word	0x00003680


	//   ....[4]....
        /*0054*/ 	.word	0x00003fc0


	//   ....[5]....
        /*0058*/ 	.word	0x00004030


	//   ....[6]....
        /*005c*/ 	.word	0x00004110


	//   ....[7]....
        /*0060*/ 	.word	0x00004190


	//   ....[8]....
        /*0064*/ 	.word	0x000042a0


	//   ....[9]....
        /*0068*/ 	.word	0x00004330


	//   ....[10]....
        /*006c*/ 	.word	0x00004510


	//   ....[11]....
        /*0070*/ 	.word	0x00004670


	//----- nvinfo : EIATTR_COOP_GROUP_MASK_REGIDS
	.align		4
.L_39:
        /*0074*/ 	.byte	0x04, 0x29
        /*0076*/ 	.short	(.L_41 - .L_40)


	//   ....[0]....
.L_40:
        /*0078*/ 	.word	0xffffffff


	//   ....[1]....
        /*007c*/ 	.word	0xffffffff


	//   ....[2]....
        /*0080*/ 	.word	0xffffffff


	//   ....[3]....
        /*0084*/ 	.word	0xffffffff


	//   ....[4]....
        /*0088*/ 	.word	0xffffffff


	//   ....[5]....
        /*008c*/ 	.word	0xffffffff


	//   ....[6]....
        /*0090*/ 	.word	0xffffffff


	//   ....[7]....
        /*0094*/ 	.word	0xffffffff


	//   ....[8]....
        /*0098*/ 	.word	0xffffffff


	//   ....[9]....
        /*009c*/ 	.word	0xffffffff


	//   ....[10]....
        /*00a0*/ 	.word	0xffffffff


	//   ....[11]....
        /*00a4*/ 	.word	0xffffffff


	//   ....[12]....
        /*00a8*/ 	.word	0xffffffff


	//----- nvinfo : EIATTR_COOP_GROUP_INSTR_OFFSETS
	.align		4
.L_41:
        /*00ac*/ 	.byte	0x04, 0x28
        /*00ae*/ 	.short	(.L_43 - .L_42)


	//   ....[0]....
.L_42:
        /*00b0*/ 	.word	0x00000090


	//   ....[1]....
        /*00b4*/ 	.word	0x000004d0


	//   ....[2]....
        /*00b8*/ 	.word	0x00000620


	//   ....[3]....
        /*00bc*/ 	.word	0x000007c0


	//   ....[4]....
        /*00c0*/ 	.word	0x000008c0


	//   ....[5]....
        /*00c4*/ 	.word	0x00000a30


	//   ....[6]....
        /*00c8*/ 	.word	0x00000b90


	//   ....[7]....
        /*00cc*/ 	.word	0x00001c70


	//   ....[8]....
        /*00d0*/ 	.word	0x000029c0


	//   ....[9]....
        /*00d4*/ 	.word	0x00002bd0


	//   ....[10]....
        /*00d8*/ 	.word	0x00002c00


	//   ....[11]....
        /*00dc*/ 	.word	0x00003510


	//   ....[12]....
        /*00e0*/ 	.word	0x00003740


	//----- nvinfo : EIATTR_VRC_CTA_INIT_COUNT
	.align		4
.L_43:
        /*00e4*/ 	.byte	0x02, 0x4a
        /*00e6*/ 	.byte	0x80
	.zero		1


	//----- nvinfo : EIATTR_SYSCALL_OFFSETS
	.align		4
        /*00e8*/ 	.byte	0x04, 0x46
        /*00ea*/ 	.short	(.L_45 - .L_44)


	//   ....[0]....
.L_44:
        /*00ec*/ 	.word	0x00005120


	//   ....[1]....
        /*00f0*/ 	.word	0x00005210


	//   ....[2]....
        /*00f4*/ 	.word	0x00005b90


	//   ....[3]....
        /*00f8*/ 	.word	0x00006fe0


	//   ....[4]....
        /*00fc*/ 	.word	0x00008400


	//   ....[5]....
        /*0100*/ 	.word	0x00009810


	//----- nvinfo : EIATTR_MBARRIER_INSTR_OFFSETS
	.align		4
.L_45:
        /*0104*/ 	.byte	0x04, 0x39
        /*0106*/ 	.short	(.L_47 - .L_46)


	//   ....[0]....
.L_46:
        /*0108*/ 	.word	0x000005b0
        /*010c*/ 	.word	0x000000ff
        /*0110*/ 	.word	0x00000000
        /*0114*/ 	.short	0x0100
        /*0116*/ 	.byte	0x05
	.zero		1


	//   ....[1]....
        /*0118*/ 	.word	0x000005c0
        /*011c*/ 	.word	0x000000ff
        /*0120*/ 	.word	0x00000018
        /*0124*/ 	.short	0x0100
        /*0126*/ 	.byte	0x05
	.zero		1


	//   ....[2]....
        /*0128*/ 	.word	0x000005d0
        /*012c*/ 	.word	0x000000ff
        /*0130*/ 	.word	0x00000008
        /*0134*/ 	.short	0x0100
        /*0136*/ 	.byte	0x05
	.zero		1


	//   ....[3]....
        /*0138*/ 	.word	0x000005e0
        /*013c*/ 	.word	0x000000ff
        /*0140*/ 	.word	0x00000020
        /*0144*/ 	.short	0x0100
        /*0146*/ 	.byte	0x05
	.zero		1


	//   ....[4]....
        /*0148*/ 	.word	0x000005f0
        /*014c*/ 	.word	0x000000ff
        /*0150*/ 	.word	0x00000010
        /*0154*/ 	.short	0x0100
        /*0156*/ 	.byte	0x05
	.zero		1


	//   ....[5]....
        /*0158*/ 	.word	0x00000600
        /*015c*/ 	.word	0x000000ff
        /*0160*/ 	.word	0x00000028
        /*0164*/ 	.short	0x0100
        /*0166*/ 	.byte	0x05
	.zero		1


	//   ....[6]....
        /*0168*/ 	.word	0x00000730
        /*016c*/ 	.word	0x000000ff
        /*0170*/ 	.word	0x00000030
        /*0174*/ 	.short	0x0100
        /*0176*/ 	.byte	0x07
	.zero		1


	//   ....[7]....
        /*0178*/ 	.word	0x00000740
        /*017c*/ 	.word	0x000000ff
        /*0180*/ 	.word	0x00000050
        /*0184*/ 	.short	0x0100
        /*0186*/ 	.byte	0x07
	.zero		1


	//   ....[8]....
        /*0188*/ 	.word	0x00000750
        /*018c*/ 	.word	0x000000ff
        /*0190*/ 	.word	0x00000038
        /*0194*/ 	.short	0x0100
        /*0196*/ 	.byte	0x07
	.zero		1


	//   ....[9]....
        /*0198*/ 	.word	0x00000760
        /*019c*/ 	.word	0x000000ff
        /*01a0*/ 	.word	0x00000058
        /*01a4*/ 	.short	0x0100
        /*01a6*/ 	.byte	0x07
	.zero		1


	//   ....[10]....
        /*01a8*/ 	.word	0x00000770
        /*01ac*/ 	.word	0x000000ff
        /*01b0*/ 	.word	0x00000040
        /*01b4*/ 	.short	0x0100
        /*01b6*/ 	.byte	0x07
	.zero		1


	//   ....[11]....
        /*01b8*/ 	.word	0x00000780
        /*01bc*/ 	.word	0x000000ff
        /*01c0*/ 	.word	0x00000060
        /*01c4*/ 	.short	0x0100
        /*01c6*/ 	.byte	0x07
	.zero		1


	//   ....[12]....
        /*01c8*/ 	.word	0x00000790
        /*01cc*/ 	.word	0x000000ff
        /*01d0*/ 	.word	0x00000048
        /*01d4*/ 	.short	0x0100
        /*01d6*/ 	.byte	0x07
	.zero		1


	//   ....[13]....
        /*01d8*/ 	.word	0x000007a0
        /*01dc*/ 	.word	0x000000ff
        /*01e0*/ 	.word	0x00000068
        /*01e4*/ 	.short	0x0100
        /*01e6*/ 	.byte	0x07
	.zero		1


	//   ....[14]....
        /*01e8*/ 	.word	0x00000890
        /*01ec*/ 	.word	0x000000ff
        /*01f0*/ 	.word	0x00000070
        /*01f4*/ 	.short	0x0100
        /*01f6*/ 	.byte	0x05
	.zero		1


	//   ....[15]....
        /*01f8*/ 	.word	0x000008a0
        /*01fc*/ 	.word	0x000000ff
        /*0200*/ 	.word	0x00000078
        /*0204*/ 	.short	0x0100
        /*0206*/ 	.byte	0x05
	.zero		1


	//   ....[16]....
        /*0208*/ 	.word	0x000009e0
        /*020c*/ 	.word	0x000000ff
        /*0210*/ 	.word	0x00000080
        /*0214*/ 	.short	0x0100
        /*0216*/ 	.byte	0x05
	.zero		1


	//   ....[17]....
        /*0218*/ 	.word	0x000009f0
        /*021c*/ 	.word	0x000000ff
        /*0220*/ 	.word	0x00000090
        /*0224*/ 	.short	0x0100
        /*0226*/ 	.byte	0x05
	.zero		1


	//   ....[18]....
        /*0228*/ 	.word	0x00000a00
        /*022c*/ 	.word	0x000000ff
        /*0230*/ 	.word	0x00000088
        /*0234*/ 	.short	0x0100
        /*0236*/ 	.byte	0x05
	.zero		1


	//   ....[19]....
        /*0238*/ 	.word	0x00000a10
        /*023c*/ 	.word	0x000000ff
        /*0240*/ 	.word	0x00000098
        /*0244*/ 	.short	0x0100
        /*0246*/ 	.byte	0x05
	.zero		1


	//   ....[20]....
        /*0248*/ 	.word	0x00000b40
        /*024c*/ 	.word	0x000000ff
        /*0250*/ 	.word	0x000000a0
        /*0254*/ 	.short	0x0100
        /*0256*/ 	.byte	0x07
	.zero		1


	//   ....[21]....
        /*0258*/ 	.word	0x00000b50
        /*025c*/ 	.word	0x000000ff
        /*0260*/ 	.word	0x000000b0
        /*0264*/ 	.short	0x0100
        /*0266*/ 	.byte	0x07
	.zero		1


	//   ....[22]....
        /*0268*/ 	.word	0x00000b60
        /*026c*/ 	.word	0x000000ff
        /*0270*/ 	.word	0x000000a8
        /*0274*/ 	.short	0x0100
        /*0276*/ 	.byte	0x07
	.zero		1


	//   ....[23]....
        /*0278*/ 	.word	0x00000b70
        /*027c*/ 	.word	0x000000ff
        /*0280*/ 	.word	0x000000b8
        /*0284*/ 	.short	0x0100
        /*0286*/ 	.byte	0x07
	.zero		1


	//   ....[24]....
        /*0288*/ 	.word	0x00000c60
        /*028c*/ 	.word	0x000000ff
        /*0290*/ 	.word	0x000000c0
        /*0294*/ 	.short	0x0100
        /*0296*/ 	.byte	0x05
	.zero		1


	//   ....[25]....
        /*0298*/ 	.word	0x00000c70
        /*029c*/ 	.word	0x000000ff
        /*02a0*/ 	.word	0x000000d0
        /*02a4*/ 	.short	0x0100
        /*02a6*/ 	.byte	0x05
	.zero		1


	//   ....[26]....
        /*02a8*/ 	.word	0x00000c80
        /*02ac*/ 	.word	0x000000ff
        /*02b0*/ 	.word	0x000000c8
        /*02b4*/ 	.short	0x0100
        /*02b6*/ 	.byte	0x05
	.zero		1


	//   ....[27]....
        /*02b8*/ 	.word	0x00000c90
        /*02bc*/ 	.word	0x000000ff
        /*02c0*/ 	.word	0x000000d8
        /*02c4*/ 	.short	0x0100
        /*02c6*/ 	.byte	0x05
	.zero		1


	//   ....[28]....
        /*02c8*/ 	.word	0x00001570
        /*02cc*/ 	.word	0x00000003
        /*02d0*/ 	.word	0x000000d0
        /*02d4*/ 	.short	0x010a
        /*02d6*/ 	.byte	0xff
	.zero		1


	//   ....[29]....
        /*02d8*/ 	.word	0x000015a0
        /*02dc*/ 	.word	0x00000003
        /*02e0*/ 	.word	0x000000c0
        /*02e4*/ 	.short	0x0101
        /*02e6*/ 	.byte	0xff
	.zero		1


	//   ....[30]....
        /*02e8*/ 	.word	0x00001670
        /*02ec*/ 	.word	0x000000ff
        /*02f0*/ 	.word	0x00000018
        /*02f4*/ 	.short	0x010a
        /*02f6*/ 	.byte	0x08
	.zero		1


	//   ....[31]....
        /*02f8*/ 	.word	0x00001710
        /*02fc*/ 	.word	0x000000ff
        /*0300*/ 	.word	0x00000018
        /*0304*/ 	.short	0x010a
        /*0306*/ 	.byte	0x21
	.zero		1


	//   ....[32]....
        /*0308*/ 	.word	0x00001860
        /*030c*/ 	.word	0x000000ff
        /*0310*/ 	.word	0x00000018
        /*0314*/ 	.short	0x010a
        /*0316*/ 	.byte	0x08
	.zero		1


	//   ....[33]....
        /*0318*/ 	.word	0x00001970
        /*031c*/ 	.word	0x000000ff
        /*0320*/ 	.word	0x00000078
        /*0324*/ 	.short	0x0101
        /*0326*/ 	.byte	0x04
	.zero		1


	//   ....[34]....
        /*0328*/ 	.word	0x00001990
        /*032c*/ 	.word	0x000000ff
        /*0330*/ 	.word	0x00000018
        /*0334*/ 	.short	0x010a
        /*0336*/ 	.byte	0x08
	.zero		1


	//   ....[35]....
        /*0338*/ 	.word	0x00001a10
        /*033c*/ 	.word	0x000000ff
        /*0340*/ 	.word	0x00000018
        /*0344*/ 	.short	0x010a
        /*0346*/ 	.byte	0x11
	.zero		1


	//   ....[36]....
        /*0348*/ 	.word	0x00001b60
        /*034c*/ 	.word	0x000000ff
        /*0350*/ 	.word	0x00000018
        /*0354*/ 	.short	0x010a
        /*0356*/ 	.byte	0x08
	.zero		1


	//   ....[37]....
        /*0358*/ 	.word	0x00001ca0
        /*035c*/ 	.word	0x00000002
        /*0360*/ 	.word	0x00000080
        /*0364*/ 	.short	0x010a
        /*0366*/ 	.byte	0xff
	.zero		1


	//   ....[38]....
        /*0368*/ 	.word	0x00001d60
        /*036c*/ 	.word	0x00000002
        /*0370*/ 	.word	0x00000000
        /*0374*/ 	.short	0x0101
        /*0376*/ 	.byte	0xff
	.zero		1


	//   ....[39]....
        /*0378*/ 	.word	0x000022c0
        /*037c*/ 	.word	0x000000ff
        /*0380*/ 	.word	0x00000000
        /*0384*/ 	.short	0x010a
        /*0386*/ 	.byte	0x05
	.zero		1


	//   ....[40]....
        /*0388*/ 	.word	0x00002350
        /*038c*/ 	.word	0x000000ff
        /*0390*/ 	.word	0x00000000
        /*0394*/ 	.short	0x010a
        /*0396*/ 	.byte	0x05
	.zero		1


	//   ....[41]....
        /*0398*/ 	.word	0x000023f0
        /*039c*/ 	.word	0x00000000
        /*03a0*/ 	.word	0x00000000
        /*03a4*/ 	.short	0x010a
        /*03a6*/ 	.byte	0xff
	.zero		1


	//   ....[42]....
        /*03a8*/ 	.word	0x00002510
        /*03ac*/ 	.word	0x00000000
        /*03b0*/ 	.word	0x000000c0
        /*03b4*/ 	.short	0x010a
        /*03b6*/ 	.byte	0xff
	.zero		1


	//   ....[43]....
        /*03b8*/ 	.word	0x00002570
        /*03bc*/ 	.word	0x00000004
        /*03c0*/ 	.word	0x00000000
        /*03c4*/ 	.short	0x0101
        /*03c6*/ 	.byte	0xff
	.zero		1


	//   ....[44]....
        /*03c8*/ 	.word	0x00002590
        /*03cc*/ 	.word	0x000000ff
        /*03d0*/ 	.word	0x00000090
        /*03d4*/ 	.short	0x010a
        /*03d6*/ 	.byte	0x05
	.zero		1


	//   ....[45]....
        /*03d8*/ 	.word	0x000026b0
        /*03dc*/ 	.word	0x00000000
        /*03e0*/ 	.word	0x00000080
        /*03e4*/ 	.short	0x010a
        /*03e6*/ 	.byte	0xff
	.zero		1


	//   ....[46]....
        /*03e8*/ 	.word	0x000027c0
        /*03ec*/ 	.word	0x00000000
        /*03f0*/ 	.word	0x00000000
        /*03f4*/ 	.short	0x0101
        /*03f6*/ 	.byte	0xff
	.zero		1


	//   ....[47]....
        /*03f8*/ 	.word	0x00002850
        /*03fc*/ 	.word	0x000000ff
        /*0400*/ 	.word	0x00000090
        /*0404*/ 	.short	0x0106
        /*0406*/ 	.byte	0x05
	.zero		1


	//   ....[48]....
        /*0408*/ 	.word	0x00002870
        /*040c*/ 	.word	0x000000ff
        /*0410*/ 	.word	0x00000090
        /*0414*/ 	.short	0x010a
        /*0416*/ 	.byte	0x05
	.zero		1


	//   ....[49]....
        /*0418*/ 	.word	0x00002900
        /*041c*/ 	.word	0x000000ff
        /*0420*/ 	.word	0x00000090
        /*0424*/ 	.short	0x0106
        /*0426*/ 	.byte	0x04
	.zero		1


	//   ....[50]....
        /*0428*/ 	.word	0x00002940
        /*042c*/ 	.word	0x00000000
        /*0430*/ 	.word	0x00000090
        /*0434*/ 	.short	0x010a
        /*0436*/ 	.byte	0xff
	.zero		1


	//   ....[51]....
        /*0438*/ 	.word	0x00002e80
        /*043c*/ 	.word	0x00000000
        /*0440*/ 	.word	0x00000080
        /*0444*/ 	.short	0x010a
        /*0446*/ 	.byte	0xff
	.zero		1


	//   ....[52]....
        /*0448*/ 	.word	0x00002f90
        /*044c*/ 	.word	0x00000003
        /*0450*/ 	.word	0x00000000
        /*0454*/ 	.short	0x0101
        /*0456*/ 	.byte	0xff
	.zero		1


	//   ....[53]....
        /*0458*/ 	.word	0x00002fa0
        /*045c*/ 	.word	0x000000ff
        /*0460*/ 	.word	0x00000000
        /*0464*/ 	.short	0x010a
        /*0466*/ 	.byte	0x06
	.zero		1


	//   ....[54]....
        /*0468*/ 	.word	0x00002fc0
        /*046c*/ 	.word	0x000000ff
        /*0470*/ 	.word	0x000000b0
        /*0474*/ 	.short	0x010a
        /*0476*/ 	.byte	0x07
	.zero		1


	//   ....[55]....
        /*0478*/ 	.word	0x00003090
        /*047c*/ 	.word	0x000000ff
        /*0480*/ 	.word	0x00000000
        /*0484*/ 	.short	0x010a
        /*0486*/ 	.byte	0x06
	.zero		1


	//   ....[56]....
        /*0488*/ 	.word	0x000031c0
        /*048c*/ 	.word	0x000000ff
        /*0490*/ 	.word	0x00000000
        /*0494*/ 	.short	0x010a
        /*0496*/ 	.byte	0x1a
	.zero		1


	//   ....[57]....
        /*0498*/ 	.word	0x00003460
        /*049c*/ 	.word	0x000000ff
        /*04a0*/ 	.word	0x00000000
        /*04a4*/ 	.short	0x010a
        /*04a6*/ 	.byte	0x06
	.zero		1


	//   ....[58]....
        /*04a8*/ 	.word	0x000034f0
        /*04ac*/ 	.word	0x000000ff
        /*04b0*/ 	.word	0x00000000
        /*04b4*/ 	.short	0x010a
        /*04b6*/ 	.byte	0x07
	.zero		1


	//   ....[59]....
        /*04b8*/ 	.word	0x00003970
        /*04bc*/ 	.word	0x00000000
        /*04c0*/ 	.word	0x00000080
        /*04c4*/ 	.short	0x010a
        /*04c6*/ 	.byte	0xff
	.zero		1


	//   ....[60]....
        /*04c8*/ 	.word	0x00003a30
        /*04cc*/ 	.word	0x00000000
        /*04d0*/ 	.word	0x00000000
        /*04d4*/ 	.short	0x0101
        /*04d6*/ 	.byte	0xff
	.zero		1


	//   ....[61]....
        /*04d8*/ 	.word	0x00003d50
        /*04dc*/ 	.word	0x000000ff
        /*04e0*/ 	.word	0x00000078
        /*04e4*/ 	.short	0x010a
        /*04e6*/ 	.byte	0x07
	.zero		1


	//   ....[62]....
        /*04e8*/ 	.word	0x00003f40
        /*04ec*/ 	.word	0x000000ff
        /*04f0*/ 	.word	0x00000050
        /*04f4*/ 	.short	0x010a
        /*04f6*/ 	.byte	0x07
	.zero		1


	//   ....[63]....
        /*04f8*/ 	.word	0x000040b0
        /*04fc*/ 	.word	0x000000ff
        /*0500*/ 	.word	0x00000030
        /*0504*/ 	.short	0x010b
        /*0506*/ 	.byte	0x07
	.zero		1


	//   ....[64]....
        /*0508*/ 	.word	0x000040c0
        /*050c*/ 	.word	0x000000ff
        /*0510*/ 	.word	0x00000000
        /*0514*/ 	.short	0x0101
        /*0516*/ 	.byte	0x08
	.zero		1


	//   ....[65]....
        /*0518*/ 	.word	0x000040e0
        /*051c*/ 	.word	0x000000ff
        /*0520*/ 	.word	0x00000058
        /*0524*/ 	.short	0x010a
        /*0526*/ 	.byte	0x07
	.zero		1


	//   ....[66]....
        /*0528*/ 	.word	0x00004240
        /*052c*/ 	.word	0x000000ff
        /*0530*/ 	.word	0x00000038
        /*0534*/ 	.short	0x010b
        /*0536*/ 	.byte	0x07
	.zero		1


	//   ....[67]....
        /*0538*/ 	.word	0x00004250
        /*053c*/ 	.word	0x000000ff
        /*0540*/ 	.word	0x00000000
        /*0544*/ 	.short	0x0101
        /*0546*/ 	.byte	0x08
	.zero		1


	//   ....[68]....
        /*0548*/ 	.word	0x00004260
        /*054c*/ 	.word	0x000000ff
        /*0550*/ 	.word	0x00000060
        /*0554*/ 	.short	0x010a
        /*0556*/ 	.byte	0x07
	.zero		1


	//   ....[69]....
        /*0558*/ 	.word	0x00004400
        /*055c*/ 	.word	0x000000ff
        /*0560*/ 	.word	0x00000040
        /*0564*/ 	.short	0x010b
        /*0566*/ 	.byte	0x07
	.zero		1


	//   ....[70]....
        /*0568*/ 	.word	0x00004470
        /*056c*/ 	.word	0x000000ff
        /*0570*/ 	.word	0x00000000
        /*0574*/ 	.short	0x0101
        /*0576*/ 	.byte	0x08
	.zero		1


	//   ....[71]....
        /*0578*/ 	.word	0x000044a0
        /*057c*/ 	.word	0x000000ff
        /*0580*/ 	.word	0x00000068
        /*0584*/ 	.short	0x010a
        /*0586*/ 	.byte	0x07
	.zero		1


	//   ....[72]....
        /*0588*/ 	.word	0x000046b0
        /*058c*/ 	.word	0x000000ff
        /*0590*/ 	.word	0x00000048
        /*0594*/ 	.short	0x010b
        /*0596*/ 	.byte	0x07
	.zero		1


	//   ....[73]....
        /*0598*/ 	.word	0x000046d0
        /*059c*/ 	.word	0x000000ff
        /*05a0*/ 	.word	0x00000000
        /*05a4*/ 	.short	0x0101
        /*05a6*/ 	.byte	0x0d
	.zero		1


	//   ....[74]....
        /*05a8*/ 	.word	0x00004700
        /*05ac*/ 	.word	0x000000ff
        /*05b0*/ 	.word	0x00000050
        /*05b4*/ 	.short	0x010a
        /*05b6*/ 	.byte	0x07
	.zero		1


	//   ....[75]....
        /*05b8*/ 	.word	0x00004720
        /*05bc*/ 	.word	0x000000ff
        /*05c0*/ 	.word	0x00000058
        /*05c4*/ 	.short	0x010a
        /*05c6*/ 	.byte	0x07
	.zero		1


	//   ....[76]....
        /*05c8*/ 	.word	0x00004740
        /*05cc*/ 	.word	0x000000ff
        /*05d0*/ 	.word	0x00000060
        /*05d4*/ 	.short	0x010a
        /*05d6*/ 	.byte	0x07
	.zero		1


	//   ....[77]....
        /*05d8*/ 	.word	0x00004780
        /*05dc*/ 	.word	0x00000000
        /*05e0*/ 	.word	0x00000068
        /*05e4*/ 	.short	0x010a
        /*05e6*/ 	.byte	0xff
	.zero		1


	//   ....[78]....
        /*05e8*/ 	.word	0x00004ae0
        /*05ec*/ 	.word	0x00000000
        /*05f0*/ 	.word	0x00000080
        /*05f4*/ 	.short	0x010a
        /*05f6*/ 	.byte	0xff
	.zero		1


	//   ....[79]....
        /*05f8*/ 	.word	0x00004bf0
        /*05fc*/ 	.word	0x00000000
        /*0600*/ 	.word	0x00000000
        /*0604*/ 	.short	0x0101
        /*0606*/ 	.byte	0xff
	.zero		1


	//   ....[80]....
        /*0608*/ 	.word	0x000056a0
        /*060c*/ 	.word	0x000000ff
        /*0610*/ 	.word	0x00000030
        /*0614*/ 	.short	0x010a
        /*0616*/ 	.byte	0x30
	.zero		1


	//   ....[81]....
        /*0618*/ 	.word	0x00005780
        /*061c*/ 	.word	0x00000057
        /*0620*/ 	.word	0x000000a0
        /*0624*/ 	.short	0x010a
        /*0626*/ 	.byte	0xff
	.zero		1


	//   ....[82]....
        /*0628*/ 	.word	0x00005940
        /*062c*/ 	.word	0x000000ff
        /*0630*/ 	.word	0x00000030
        /*0634*/ 	.short	0x010a
        /*0636*/ 	.byte	0x30
	.zero		1


	//   ....[83]....
        /*0638*/ 	.word	0x00005a70
        /*063c*/ 	.word	0x00000057
        /*0640*/ 	.word	0x000000a0
        /*0644*/ 	.short	0x010a
        /*0646*/ 	.byte	0xff
	.zero		1


	//   ....[84]....
        /*0648*/ 	.word	0x00006c80
        /*064c*/ 	.word	0x00000000
        /*0650*/ 	.word	0x00000000
        /*0654*/ 	.short	0x0101
        /*0656*/ 	.byte	0xff
	.zero		1


	//   ....[85]....
        /*0658*/ 	.word	0x00006c90
        /*065c*/ 	.word	0x00000003
        /*0660*/ 	.word	0x00000030
        /*0664*/ 	.short	0x010a
        /*0666*/ 	.byte	0xff
	.zero		1


	//   ....[86]....
        /*0668*/ 	.word	0x00006d70
        /*066c*/ 	.word	0x00000003
        /*0670*/ 	.word	0x00000030
        /*0674*/ 	.short	0x010a
        /*0676*/ 	.byte	0xff
	.zero		1


	//   ....[87]....
        /*0678*/ 	.word	0x000080a0
        /*067c*/ 	.word	0x00000055
        /*0680*/ 	.word	0x00000000
        /*0684*/ 	.short	0x0101
        /*0686*/ 	.byte	0xff
	.zero		1


	//   ....[88]....
        /*0688*/ 	.word	0x000080c0
        /*068c*/ 	.word	0x00000000
        /*0690*/ 	.word	0x00000030
        /*0694*/ 	.short	0x010a
        /*0696*/ 	.byte	0xff
	.zero		1


	//   ....[89]....
        /*0698*/ 	.word	0x00008190
        /*069c*/ 	.word	0x00000000
        /*06a0*/ 	.word	0x00000030
        /*06a4*/ 	.short	0x010a
        /*06a6*/ 	.byte	0xff
	.zero		1


	//   ....[90]....
        /*06a8*/ 	.word	0x000094c0
        /*06ac*/ 	.word	0x00000054
        /*06b0*/ 	.word	0x00000000
        /*06b4*/ 	.short	0x0101
        /*06b6*/ 	.byte	0xff
	.zero		1


	//   ....[91]....
        /*06b8*/ 	.word	0x000094e0
        /*06bc*/ 	.word	0x00000003
        /*06c0*/ 	.word	0x00000030
        /*06c4*/ 	.short	0x010a
        /*06c6*/ 	.byte	0xff
	.zero		1


	//   ....[92]....
        /*06c8*/ 	.word	0x000095b0
        /*06cc*/ 	.word	0x00000003
        /*06d0*/ 	.word	0x00000030
        /*06d4*/ 	.short	0x010a
        /*06d6*/ 	.byte	0xff
	.zero		1


	//   ....[93]....
        /*06d8*/ 	.word	0x00009990
        /*06dc*/ 	.word	0x000000ff
        /*06e0*/ 	.word	0x00000000
        /*06e4*/ 	.short	0x0101
        /*06e6*/ 	.byte	0x05
	.zero		1


	//   ....[94]....
        /*06e8*/ 	.word	0x0000a930
        /*06ec*/ 	.word	0x00000000
        /*06f0*/ 	.word	0x00000000
        /*06f4*/ 	.short	0x0101
        /*06f6*/ 	.byte	0xff
	.zero		1


	//   ....[95]....
        /*06f8*/ 	.word	0x0000aba0
        /*06fc*/ 	.word	0x000000ff
        /*0700*/ 	.word	0x00000000
        /*0704*/ 	.short	0x0101
        /*0706*/ 	.byte	0x04
	.zero		1


	//   ....[96]....
        /*0708*/ 	.word	0x0000abc0
        /*070c*/ 	.word	0x00000003
        /*0710*/ 	.word	0x000000d0
        /*0714*/ 	.short	0x010a
        /*0716*/ 	.byte	0xff
	.zero		1


	//   ....[97]....
        /*0718*/ 	.word	0x0000ac20
        /*071c*/ 	.word	0x00000002
        /*0720*/ 	.word	0x00000018
        /*0724*/ 	.short	0x010a
        /*0726*/ 	.byte	0xff
	.zero		1


	//   ....[98]....
        /*0728*/ 	.word	0x0000ac80
        /*072c*/ 	.word	0x00000002
        /*0730*/ 	.word	0x00000018
        /*0734*/ 	.short	0x010a
        /*0736*/ 	.byte	0xff
	.zero		1


	//   ....[99]....
        /*0738*/ 	.word	0x0000acd0
        /*073c*/ 	.word	0x00000002
        /*0740*/ 	.word	0x00000080
        /*0744*/ 	.short	0x010a
        /*0746*/ 	.byte	0xff
	.zero		1


	//   ....[100]....
        /*0748*/ 	.word	0x0000ad30
        /*074c*/ 	.word	0x00000000
        /*0750*/ 	.word	0x00000000
        /*0754*/ 	.short	0x010a
        /*0756*/ 	.byte	0xff
	.zero		1


	//   ....[101]....
        /*0758*/ 	.word	0x0000ad90
        /*075c*/ 	.word	0x00000000
        /*0760*/ 	.word	0x00000000
        /*0764*/ 	.short	0x010a
        /*0766*/ 	.byte	0xff
	.zero		1


	//   ....[102]....
        /*0768*/ 	.word	0x0000ade0
        /*076c*/ 	.word	0x00000000
        /*0770*/ 	.word	0x000000c0
        /*0774*/ 	.short	0x010a
        /*0776*/ 	.byte	0xff
	.zero		1


	//   ....[103]....
        /*0778*/ 	.word	0x0000ae40
        /*077c*/ 	.word	0x00000000
        /*0780*/ 	.word	0x00000090
        /*0784*/ 	.short	0x010a
        /*0786*/ 	.byte	0xff
	.zero		1


	//   ....[104]....
        /*0788*/ 	.word	0x0000ae90
        /*078c*/ 	.word	0x00000000
        /*0790*/ 	.word	0x00000080
        /*0794*/ 	.short	0x010a
        /*0796*/ 	.byte	0xff
	.zero		1


	//   ....[105]....
        /*0798*/ 	.word	0x0000aef0
        /*079c*/ 	.word	0x00000000
        /*07a0*/ 	.word	0x00000090
        /*07a4*/ 	.short	0x010a
        /*07a6*/ 	.byte	0xff
	.zero		1


	//   ....[106]....
        /*07a8*/ 	.word	0x0000af40
        /*07ac*/ 	.word	0x00000000
        /*07b0*/ 	.word	0x00000080
        /*07b4*/ 	.short	0x010a
        /*07b6*/ 	.byte	0xff
	.zero		1


	//   ....[107]....
        /*07b8*/ 	.word	0x0000afa0
        /*07bc*/ 	.word	0x00000003
        /*07c0*/ 	.word	0x000000b0
        /*07c4*/ 	.short	0x010a
        /*07c6*/ 	.byte	0xff
	.zero		1


	//   ....[108]....
        /*07c8*/ 	.word	0x0000b000
        /*07cc*/ 	.word	0x00000000
        /*07d0*/ 	.word	0x00000000
        /*07d4*/ 	.short	0x010a
        /*07d6*/ 	.byte	0xff
	.zero		1


	//   ....[109]....
        /*07d8*/ 	.word	0x0000b060
        /*07dc*/ 	.word	0x00000000
        /*07e0*/ 	.word	0x00000000
        /*07e4*/ 	.short	0x010a
        /*07e6*/ 	.byte	0xff
	.zero		1


	//   ....[110]....
        /*07e8*/ 	.word	0x0000b0c0
        /*07ec*/ 	.word	0x00000000
        /*07f0*/ 	.word	0x00000000
        /*07f4*/ 	.short	0x010a
        /*07f6*/ 	.byte	0xff
	.zero		1


	//   ....[111]....
        /*07f8*/ 	.word	0x0000b110
        /*07fc*/ 	.word	0x00000000
        /*0800*/ 	.word	0x00000080
        /*0804*/ 	.short	0x010a
        /*0806*/ 	.byte	0xff
	.zero		1


	//   ....[112]....
        /*0808*/ 	.word	0x0000b170
        /*080c*/ 	.word	0x00000000
        /*0810*/ 	.word	0x00000078
        /*0814*/ 	.short	0x010a
        /*0816*/ 	.byte	0xff
	.zero		1


	//   ....[113]....
        /*0818*/ 	.word	0x0000b1d0
        /*081c*/ 	.word	0x00000003
        /*0820*/ 	.word	0x00000050
        /*0824*/ 	.short	0x010a
        /*0826*/ 	.byte	0xff
	.zero		1


	//   ....[114]....
        /*0828*/ 	.word	0x0000b230
        /*082c*/ 	.word	0x00000003
        /*0830*/ 	.word	0x00000058
        /*0834*/ 	.short	0x010a
        /*0836*/ 	.byte	0xff
	.zero		1


	//   ....[115]....
        /*0838*/ 	.word	0x0000b290
        /*083c*/ 	.word	0x00000003
        /*0840*/ 	.word	0x00000060
        /*0844*/ 	.short	0x010a
        /*0846*/ 	.byte	0xff
	.zero		1


	//   ....[116]....
        /*0848*/ 	.word	0x0000b2f0
        /*084c*/ 	.word	0x00000003
        /*0850*/ 	.word	0x00000068
        /*0854*/ 	.short	0x010a
        /*0856*/ 	.byte	0xff
	.zero		1


	//   ....[117]....
        /*0858*/ 	.word	0x0000b350
        /*085c*/ 	.word	0x00000000
        /*0860*/ 	.word	0x00000050
        /*0864*/ 	.short	0x010a
        /*0866*/ 	.byte	0xff
	.zero		1


	//   ....[118]....
        /*0868*/ 	.word	0x0000b3b0
        /*086c*/ 	.word	0x00000000
        /*0870*/ 	.word	0x00000058
        /*0874*/ 	.short	0x010a
        /*0876*/ 	.byte	0xff
	.zero		1


	//   ....[119]....
        /*0878*/ 	.word	0x0000b410
        /*087c*/ 	.word	0x00000000
        /*0880*/ 	.word	0x00000060
        /*0884*/ 	.short	0x010a
        /*0886*/ 	.byte	0xff
	.zero		1


	//   ....[120]....
        /*0888*/ 	.word	0x0000b460
        /*088c*/ 	.word	0x00000000
        /*0890*/ 	.word	0x00000080
        /*0894*/ 	.short	0x010a
        /*0896*/ 	.byte	0xff
	.zero		1


	//   ....[121]....
        /*0898*/ 	.word	0x0000b4c0
        /*089c*/ 	.word	0x00000002
        /*08a0*/ 	.word	0x00000030
        /*08a4*/ 	.short	0x010a
        /*08a6*/ 	.byte	0xff
	.zero		1


	//   ....[122]....
        /*08a8*/ 	.word	0x0000b510
        /*08ac*/ 	.word	0x00000057
        /*08b0*/ 	.word	0x000000a0
        /*08b4*/ 	.short	0x010a
        /*08b6*/ 	.byte	0xff
	.zero		1


	//   ....[123]....
        /*08b8*/ 	.word	0x0000b560
        /*08bc*/ 	.word	0x00000003
        /*08c0*/ 	.word	0x00000030
        /*08c4*/ 	.short	0x010a
        /*08c6*/ 	.byte	0xff
	.zero		1


	//   ....[124]....
        /*08c8*/ 	.word	0x0000b5b0
        /*08cc*/ 	.word	0x00000000
        /*08d0*/ 	.word	0x00000030
        /*08d4*/ 	.short	0x010a
        /*08d6*/ 	.byte	0xff
	.zero		1


	//   ....[125]....
        /*08d8*/ 	.word	0x0000b600
        /*08dc*/ 	.word	0x00000003
        /*08e0*/ 	.word	0x00000030
        /*08e4*/ 	.short	0x010a
        /*08e6*/ 	.byte	0xff
	.zero		1


	//----- nvinfo : EIATTR_NUM_MBARRIERS
	.align		4
.L_47:
        /*08e8*/ 	.byte	0x03, 0x38
        /*08ea*/ 	.short	0x001c


	//----- nvinfo : EIATTR_EXIT_INSTR_OFFSETS
	.align		4
        /*08ec*/ 	.byte	0x04, 0x1c
        /*08ee*/ 	.short	(.L_49 - .L_48)


	//   ....[0]....
.L_48:
        /*08f0*/ 	.word	0x00002420


	//   ....[1]....
        /*08f4*/ 	.word	0x00002910


	//   ....[2]....
        /*08f8*/ 	.word	0x00002970


	//   ....[3]....
        /*08fc*/ 	.word	0x00003750


	//   ....[4]....
        /*0900*/ 	.word	0x000047b0


	//   ....[5]....
        /*0904*/ 	.word	0x000047f0


	//   ....[6]....
        /*0908*/ 	.word	0x0000aa90


	//   ....[7]....
        /*090c*/ 	.word	0x0000ab10


	//   ....[8]....
        /*0910*/ 	.word	0x0000ab40


	//   ....[9]....
        /*0914*/ 	.word	0x0000abb0


	//----- nvinfo : EIATTR_MAX_THREADS
	.align		4
.L_49:
        /*0918*/ 	.byte	0x04, 0x05
        /*091a*/ 	.short	(.L_51 - .L_50)
.L_50:
        /*091c*/ 	.word	0x00000100
        /*0920*/ 	.word	0x00000001
        /*0924*/ 	.word	0x00000001


	//----- nvinfo : EIATTR_CRS_STACK_SIZE
	.align		4
.L_51:
        /*0928*/ 	.byte	0x04, 0x1e
        /*092a*/ 	.short	(.L_53 - .L_52)
.L_52:
        /*092c*/ 	.word	0x00000000


	//----- nvinfo : EIATTR_CBANK_PARAM_SIZE
	.align		4
.L_53:
        /*0930*/ 	.byte	0x03, 0x19
        /*0932*/ 	.short	0x0800


	//----- nvinfo : EIATTR_PARAM_CBANK
	.align		4
        /*0934*/ 	.byte	0x04, 0x0a
        /*0936*/ 	.short	(.L_55 - .L_54)
	.align		4
.L_54:
        /*0938*/ 	.word	index@(.nv.constant0._ZN7cutlass13device_kernelINS_4gemm6kernel13GemmUniversalIN4cute5tupleIJiiiiEEENS1_10collective13CollectiveMmaINS1_35MainloopSm100TmaUmmaWarpSpecializedILi3ELi2ELi2ENS5_IJNS4_1CILi1EEESB_SB_EEEEENS5_IJNSA_ILi128EEENSA_ILi256EEENSA_ILi64EEEEEENS_10bfloat16_tENS5_IJlSB_lEEESI_SJ_NS4_8TiledMMAINS4_8MMA_AtomIJNS4_20SM100_MMA_F16BF16_SSISI_SI_fLi128ELi256ELNS4_4UMMA5MajorE0ELSO_0ELNSN_7ScaleInE0ELSP_0EEEEEENS4_6LayoutISC_NS5_IJNSA_ILi0EEEST_ST_EEEEENS5_IJNS4_10UnderscoreESW_SW_EEEEENS4_13SM90_TMA_LOADENS4_14ComposedLayoutINS4_7SwizzleILi3ELi4ELi3EEENS4_18smem_ptr_flag_bitsILi16EEENSS_INS5_IJNSA_ILi8EEESG_EEENS5_IJSG_SB_EEEEEEEvNS4_8identityESZ_S19_vS1A_EENS_8epilogue10collective18CollectiveEpilogueINS1C_23Sm100TmaWarpSpecializedILi4ELi2ELi64ELb1ELb0EEEJSH_NS5_IJNSS_ISE_SB_EENSS_ISG_SB_EEEEESI_SJ_SI_SJ_NS1C_6fusion15FusionCallbacksIS1G_NS1K_17LinearCombinationISI_fSI_fLNS_15FloatRoundStyleE2EEESH_S1J_JEEENS4_5SM1004TMEM4LOAD26SM100_TMEM_LOAD_32dp32b64xESZ_S19_NS4_39AutoVectorizingCopyWithAssumedAlignmentILi128EEENS4_14SM90_TMA_STOREES19_S1V_S1V_EEEvvEEEEvNT_6ParamsE)
        /*093c*/ 	.short	0x0380
        /*093e*/ 	.short	0x0800


	//----- nvinfo : EIATTR_SW_WAR
	.align		4
.L_55:
        /*0940*/ 	.byte	0x04, 0x36
        /*0942*/ 	.short	(.L_57 - .L_56)
.L_56:
        /*0944*/ 	.word	0x00000008
.L_57:


//--------------------- .nv.callgraph             --------------------------
	.section	.nv.callgraph,"",@"SHT_CUDA_CALLGRAPH"
	.align	4
	.sectionentsize	8
	.align		4
        /*0000*/ 	.word	0x00000000
	.align		4
        /*0004*/ 	.word	0xffffffff
	.align		4
        /*0008*/ 	.word	index@(_ZN7cutlass13device_kernelINS_4gemm6kernel13GemmUniversalIN4cute5tupleIJiiiiEEENS1_10collective13CollectiveMmaINS1_35MainloopSm100TmaUmmaWarpSpecializedILi3ELi2ELi2ENS5_IJNS4_1CILi1EEESB_SB_EEEEENS5_IJNSA_ILi128EEENSA_ILi256EEENSA_ILi64EEEEEENS_10bfloat16_tENS5_IJlSB_lEEESI_SJ_NS4_8TiledMMAINS4_8MMA_AtomIJNS4_20SM100_MMA_F16BF16_SSISI_SI_fLi128ELi256ELNS4_4UMMA5MajorE0ELSO_0ELNSN_7ScaleInE0ELSP_0EEEEEENS4_6LayoutISC_NS5_IJNSA_ILi0EEEST_ST_EEEEENS5_IJNS4_10UnderscoreESW_SW_EEEEENS4_13SM90_TMA_LOADENS4_14ComposedLayoutINS4_7SwizzleILi3ELi4ELi3EEENS4_18smem_ptr_flag_bitsILi16EEENSS_INS5_IJNSA_ILi8EEESG_EEENS5_IJSG_SB_EEEEEEEvNS4_8identityESZ_S19_vS1A_EENS_8epilogue10collective18CollectiveEpilogueINS1C_23Sm100TmaWarpSpecializedILi4ELi2ELi64ELb1ELb0EEEJSH_NS5_IJNSS_ISE_SB_EENSS_ISG_SB_EEEEESI_SJ_SI_SJ_NS1C_6fusion15FusionCallbacksIS1G_NS1K_17LinearCombinationISI_fSI_fLNS_15FloatRoundStyleE2EEESH_S1J_JEEENS4_5SM1004TMEM4LOAD26SM100_TMEM_LOAD_32dp32b64xESZ_S19_NS4_39AutoVectorizingCopyWithAssumedAlignmentILi128EEENS4_14SM90_TMA_STOREES19_S1V_S1V_EEEvvEEEEvNT_6ParamsE)
	.align		4
        /*000c*/ 	.word	index@(__assertfail)
	.align		4
        /*0010*/ 	.word	0x00000000
	.align		4
        /*0014*/ 	.word	0xfffffffe
	.align		4
        /*0018*/ 	.word	0x00000000
	.align		4
        /*001c*/ 	.word	0xfffffffd
	.align		4
        /*0020*/ 	.word	0x00000000
	.align		4
        /*0024*/ 	.word	0xfffffffc


//--------------------- .nv.constant4             --------------------------
	.section	.nv.constant4,"a",@progbits
	.align	8
	.align		8
.nv.constant4:
        /*0000*/ 	.dword	__assertfail
	.align		8
        /*0008*/ 	.dword	__unnamed_1
	.align		8
        /*0010*/ 	.dword	__unnamed_2
	.align		8
        /*0018*/ 	.dword	_ZN40_INTERNAL_03e4a87b_4_k_cu_858abd41_351264cuda3std3__45__cpo5beginE
	.align		8
        /*0020*/ 	.dword	_ZN40_INTERNAL_03e4a87b_4_k_cu_858abd41_351264cuda3std3__45__cpo3endE
	.align		8
        /*0028*/ 	.dword	_ZN40_INTERNAL_03e4a87b_4_k_cu_858abd41_351264cuda3std3__45__cpo6cbeginE
	.align		8
        /*0030*/ 	.dword	_ZN40_INTERNAL_03e4a87b_4_k_cu_858abd41_351264cuda3std3__45__cpo4cendE
	.align		8
        /*0038*/ 	.dword	_ZN40_INTERNAL_03e4a87b_4_k_cu_858abd41_351264cuda3std3__442_GLOBAL__N__03e4a87b_4_k_cu_858abd41_351266ignoreE
	.align		8
        /*0040*/ 	.dword	_ZN40_INTERNAL_03e4a87b_4_k_cu_858abd41_351264cuda3std3__419piecewise_constructE
	.align		8
        /*0048*/ 	.dword	_ZN40_INTERNAL_03e4a87b_4_k_cu_858abd41_351264cuda3std3__48in_placeE
	.align		8
        /*0050*/ 	.dword	_ZN40_INTERNAL_03e4a87b_4_k_cu_858abd41_351264cuda3std6ranges3__45__cpo4swapE
	.align		8
        /*0058*/ 	.dword	_ZN40_INTERNAL_03e4a87b_4_k_cu_858abd41_351264cuda3std6ranges3__45__cpo9iter_moveE
	.align		8
        /*0060*/ 	.dword	_ZN40_INTERNAL_03e4a87b_4_k_cu_858abd41_351264cute7productE
	.align		8
        /*0068*/ 	.dword	_ZN40_INTERNAL_03e4a87b_4_k_cu_858abd41_351264cute1_E
	.align		8
        /*0070*/ 	.dword	$str$25
	.align		8
        /*0078*/ 	.dword	$str$26
	.align		8
        /*0080*/ 	.dword	$str$27
	.align		8
        /*0088*/ 	.dword	$str$28


//--------------------- .text._ZN7cutlass13device_kernelINS_4gemm6kernel13GemmUniversalIN4cute5tupleIJiiiiEEENS1_10collective13CollectiveMmaINS1_35MainloopSm100TmaUmmaWarpSpecializedILi3ELi2ELi2ENS5_IJNS4_1CILi1EEESB_SB_EEEEENS5_IJNSA_ILi128EEENSA_ILi256EEENSA_ILi64EEEEEENS_10bfloat16_tENS5_IJlSB_lEEESI_SJ_NS4_8TiledMMAINS4_8MMA_AtomIJNS4_20SM100_MMA_F16BF16_SSISI_SI_fLi128ELi256ELNS4_4UMMA5MajorE0ELSO_0ELNSN_7ScaleInE0ELSP_0EEEEEENS4_6LayoutISC_NS5_IJNSA_ILi0EEEST_ST_EEEEENS5_IJNS4_10UnderscoreESW_SW_EEEEENS4_13SM90_TMA_LOADENS4_14ComposedLayoutINS4_7SwizzleILi3ELi4ELi3EEENS4_18smem_ptr_flag_bitsILi16EEENSS_INS5_IJNSA_ILi8EEESG_EEENS5_IJSG_SB_EEEEEEEvNS4_8identityESZ_S19_vS1A_EENS_8epilogue10collective18CollectiveEpilogueINS1C_23Sm100TmaWarpSpecializedILi4ELi2ELi64ELb1ELb0EEEJSH_NS5_IJNSS_ISE_SB_EENSS_ISG_SB_EEEEESI_SJ_SI_SJ_NS1C_6fusion15FusionCallbacksIS1G_NS1K_17LinearCombinationISI_fSI_fLNS_15FloatRoundStyleE2EEESH_S1J_JEEENS4_5SM1004TMEM4LOAD26SM100_TMEM_LOAD_32dp32b64xESZ_S19_NS4_39AutoVectorizingCopyWithAssumedAlignmentILi128EEENS4_14SM90_TMA_STOREES19_S1V_S1V_EEEvvEEEEvNT_6ParamsE --------------------------
	.section	.text._ZN7cutlass13device_kernelINS_4gemm6kernel13GemmUniversalIN4cute5tupleIJiiiiEEENS1_10collective13CollectiveMmaINS1_35MainloopSm100TmaUmmaWarpSpecializedILi3ELi2ELi2ENS5_IJNS4_1CILi1EEESB_SB_EEEEENS5_IJNSA_ILi128EEENSA_ILi256EEENSA_ILi64EEEEEENS_10bfloat16_tENS5_IJlSB_lEEESI_SJ_NS4_8TiledMMAINS4_8MMA_AtomIJNS4_20SM100_MMA_F16BF16_SSISI_SI_fLi128ELi256ELNS4_4UMMA5MajorE0ELSO_0ELNSN_7ScaleInE0ELSP_0EEEEEENS4_6LayoutISC_NS5_IJNSA_ILi0EEEST_ST_EEEEENS5_IJNS4_10UnderscoreESW_SW_EEEEENS4_13SM90_TMA_LOADENS4_14ComposedLayoutINS4_7SwizzleILi3ELi4ELi3EEENS4_18smem_ptr_flag_bitsILi16EEENSS_INS5_IJNSA_ILi8EEESG_EEENS5_IJSG_SB_EEEEEEEvNS4_8identityESZ_S19_vS1A_EENS_8epilogue10collective18CollectiveEpilogueINS1C_23Sm100TmaWarpSpecializedILi4ELi2ELi64ELb1ELb0EEEJSH_NS5_IJNSS_ISE_SB_EENSS_ISG_SB_EEEEESI_SJ_SI_SJ_NS1C_6fusion15FusionCallbacksIS1G_NS1K_17LinearCombinationISI_fSI_fLNS_15FloatRoundStyleE2EEESH_S1J_JEEENS4_5SM1004TMEM4LOAD26SM100_TMEM_LOAD_32dp32b64xESZ_S19_NS4_39AutoVectorizingCopyWithAssumedAlignmentILi128EEENS4_14SM90_TMA_STOREES19_S1V_S1V_EEEvvEEEEvNT_6ParamsE,"ax",@progbits
	.align	128
.text._ZN7cutlass13device_kernelINS_4gemm6kernel13GemmUniversalIN4cute5tupleIJiiiiEEENS1_10collective13CollectiveMmaINS1_35MainloopSm100TmaUmmaWarpSpecializedILi3ELi2ELi2ENS5_IJNS4_1CILi1EEESB_SB_EEEEENS5_IJNSA_ILi128EEENSA_ILi256EEENSA_ILi64EEEEEENS_10bfloat16_tENS5_IJlSB_lEEESI_SJ_NS4_8TiledMMAINS4_8MMA_AtomIJNS4_20SM100_MMA_F16BF16_SSISI_SI_fLi128ELi256ELNS4_4UMMA5MajorE0ELSO_0ELNSN_7ScaleInE0ELSP_0EEEEEENS4_6LayoutISC_NS5_IJNSA_ILi0EEEST_ST_EEEEENS5_IJNS4_10UnderscoreESW_SW_EEEEENS4_13SM90_TMA_LOADENS4_14ComposedLayoutINS4_7SwizzleILi3ELi4ELi3EEENS4_18smem_ptr_flag_bitsILi16EEENSS_INS5_IJNSA_ILi8EEESG_EEENS5_IJSG_SB_EEEEEEEvNS4_8identityESZ_S19_vS1A_EENS_8epilogue10collective18CollectiveEpilogueINS1C_23Sm100TmaWarpSpecializedILi4ELi2ELi64ELb1ELb0EEEJSH_NS5_IJNSS_ISE_SB_EENSS_ISG_SB_EEEEESI_SJ_SI_SJ_NS1C_6fusion15FusionCallbacksIS1G_NS1K_17LinearCombinationISI_fSI_fLNS_15FloatRoundStyleE2EEESH_S1J_JEEENS4_5SM1004TMEM4LOAD26SM100_TMEM_LOAD_32dp32b64xESZ_S19_NS4_39AutoVectorizingCopyWithAssumedAlignmentILi128EEENS4_14SM90_TMA_STOREES19_S1V_S1V_EEEvvEEEEvNT_6ParamsE:
        .type           _ZN7cutlass13device_kernelINS_4gemm6kernel13GemmUniversalIN4cute5tupleIJiiiiEEENS1_10collective13CollectiveMmaINS1_35MainloopSm100TmaUmmaWarpSpecializedILi3ELi2ELi2ENS5_IJNS4_1CILi1EEESB_SB_EEEEENS5_IJNSA_ILi128EEENSA_ILi256EEENSA_ILi64EEEEEENS_10bfloat16_tENS5_IJlSB_lEEESI_SJ_NS4_8TiledMMAINS4_8MMA_AtomIJNS4_20SM100_MMA_F16BF16_SSISI_SI_fLi128ELi256ELNS4_4UMMA5MajorE0ELSO_0ELNSN_7ScaleInE0ELSP_0EEEEEENS4_6LayoutISC_NS5_IJNSA_ILi0EEEST_ST_EEEEENS5_IJNS4_10UnderscoreESW_SW_EEEEENS4_13SM90_TMA_LOADENS4_14ComposedLayoutINS4_7SwizzleILi3ELi4ELi3EEENS4_18smem_ptr_flag_bitsILi16EEENSS_INS5_IJNSA_ILi8EEESG_EEENS5_IJSG_SB_EEEEEEEvNS4_8identityESZ_S19_vS1A_EENS_8epilogue10collective18CollectiveEpilogueINS1C_23Sm100TmaWarpSpecializedILi4ELi2ELi64ELb1ELb0EEEJSH_NS5_IJNSS_ISE_SB_EENSS_ISG_SB_EEEEESI_SJ_SI_SJ_NS1C_6fusion15FusionCallbacksIS1G_NS1K_17LinearCombinationISI_fSI_fLNS_15FloatRoundStyleE2EEESH_S1J_JEEENS4_5SM1004TMEM4LOAD26SM100_TMEM_LOAD_32dp32b64xESZ_S19_NS4_39AutoVectorizingCopyWithAssumedAlignmentILi128EEENS4_14SM90_TMA_STOREES19_S1V_S1V_EEEvvEEEEvNT_6ParamsE,@function
        .size           _ZN7cutlass13device_kernelINS_4gemm6kernel13GemmUniversalIN4cute5tupleIJiiiiEEENS1_10collective13CollectiveMmaINS1_35MainloopSm100TmaUmmaWarpSpecializedILi3ELi2ELi2ENS5_IJNS4_1CILi1EEESB_SB_EEEEENS5_IJNSA_ILi128EEENSA_ILi256EEENSA_ILi64EEEEEENS_10bfloat16_tENS5_IJlSB_lEEESI_SJ_NS4_8TiledMMAINS4_8MMA_AtomIJNS4_20SM100_MMA_F16BF16_SSISI_SI_fLi128ELi256ELNS4_4UMMA5MajorE0ELSO_0ELNSN_7ScaleInE0ELSP_0EEEEEENS4_6LayoutISC_NS5_IJNSA_ILi0EEEST_ST_EEEEENS5_IJNS4_10UnderscoreESW_SW_EEEEENS4_13SM90_TMA_LOADENS4_14ComposedLayoutINS4_7SwizzleILi3ELi4ELi3EEENS4_18smem_ptr_flag_bitsILi16EEENSS_INS5_IJNSA_ILi8EEESG_EEENS5_IJSG_SB_EEEEEEEvNS4_8identityESZ_S19_vS1A_EENS_8epilogue10collective18CollectiveEpilogueINS1C_23Sm100TmaWarpSpecializedILi4ELi2ELi64ELb1ELb0EEEJSH_NS5_IJNSS_ISE_SB_EENSS_ISG_SB_EEEEESI_SJ_SI_SJ_NS1C_6fusion15FusionCallbacksIS1G_NS1K_17LinearCombinationISI_fSI_fLNS_15FloatRoundStyleE2EEESH_S1J_JEEENS4_5SM1004TMEM4LOAD26SM100_TMEM_LOAD_32dp32b64xESZ_S19_NS4_39AutoVectorizingCopyWithAssumedAlignmentILi128EEENS4_14SM90_TMA_STOREES19_S1V_S1V_EEEvvEEEEvNT_6ParamsE,(.L_x_167 - _ZN7cutlass13device_kernelINS_4gemm6kernel13GemmUniversalIN4cute5tupleIJiiiiEEENS1_10collective13CollectiveMmaINS1_35MainloopSm100TmaUmmaWarpSpecializedILi3ELi2ELi2ENS5_IJNS4_1CILi1EEESB_SB_EEEEENS5_IJNSA_ILi128EEENSA_ILi256EEENSA_ILi64EEEEEENS_10bfloat16_tENS5_IJlSB_lEEESI_SJ_NS4_8TiledMMAINS4_8MMA_AtomIJNS4_20SM100_MMA_F16BF16_SSISI_SI_fLi128ELi256ELNS4_4UMMA5MajorE0ELSO_0ELNSN_7ScaleInE0ELSP_0EEEEEENS4_6LayoutISC_NS5_IJNSA_ILi0EEEST_ST_EEEEENS5_IJNS4_10UnderscoreESW_SW_EEEEENS4_13SM90_TMA_LOADENS4_14ComposedLayoutINS4_7SwizzleILi3ELi4ELi3EEENS4_18smem_ptr_flag_bitsILi16EEENSS_INS5_IJNSA_ILi8EEESG_EEENS5_IJSG_SB_EEEEEEEvNS4_8identityESZ_S19_vS1A_EENS_8epilogue10collective18CollectiveEpilogueINS1C_23Sm100TmaWarpSpecializedILi4ELi2ELi64ELb1ELb0EEEJSH_NS5_IJNSS_ISE_SB_EENSS_ISG_SB_EEEEESI_SJ_SI_SJ_NS1C_6fusion15FusionCallbacksIS1G_NS1K_17LinearCombinationISI_fSI_fLNS_15FloatRoundStyleE2EEESH_S1J_JEEENS4_5SM1004TMEM4LOAD26SM100_TMEM_LOAD_32dp32b64xESZ_S19_NS4_39AutoVectorizingCopyWithAssumedAlignmentILi128EEENS4_14SM90_TMA_STOREES19_S1V_S1V_EEEvvEEEEvNT_6ParamsE)
        .other          _ZN7cutlass13device_kernelINS_4gemm6kernel13GemmUniversalIN4cute5tupleIJiiiiEEENS1_10collective13CollectiveMmaINS1_35MainloopSm100TmaUmmaWarpSpecializedILi3ELi2ELi2ENS5_IJNS4_1CILi1EEESB_SB_EEEEENS5_IJNSA_ILi128EEENSA_ILi256EEENSA_ILi64EEEEEENS_10bfloat16_tENS5_IJlSB_lEEESI_SJ_NS4_8TiledMMAINS4_8MMA_AtomIJNS4_20SM100_MMA_F16BF16_SSISI_SI_fLi128ELi256ELNS4_4UMMA5MajorE0ELSO_0ELNSN_7ScaleInE0ELSP_0EEEEEENS4_6LayoutISC_NS5_IJNSA_ILi0EEEST_ST_EEEEENS5_IJNS4_10UnderscoreESW_SW_EEEEENS4_13SM90_TMA_LOADENS4_14ComposedLayoutINS4_7SwizzleILi3ELi4ELi3EEENS4_18smem_ptr_flag_bitsILi16EEENSS_INS5_IJNSA_ILi8EEESG_EEENS5_IJSG_SB_EEEEEEEvNS4_8identityESZ_S19_vS1A_EENS_8epilogue10collective18CollectiveEpilogueINS1C_23Sm100TmaWarpSpecializedILi4ELi2ELi64ELb1ELb0EEEJSH_NS5_IJNSS_ISE_SB_EENSS_ISG_SB_EEEEESI_SJ_SI_SJ_NS1C_6fusion15FusionCallbacksIS1G_NS1K_17LinearCombinationISI_fSI_fLNS_15FloatRoundStyleE2EEESH_S1J_JEEENS4_5SM1004TMEM4LOAD26SM100_TMEM_LOAD_32dp32b64xESZ_S19_NS4_39AutoVectorizingCopyWithAssumedAlignmentILi128EEENS4_14SM90_TMA_STOREES19_S1V_S1V_EEEvvEEEEvNT_6ParamsE,@"STO_CUDA_ENTRY STV_DEFAULT"
_ZN7cutlass13device_kernelINS_4gemm6kernel13GemmUniversalIN4cute5tupleIJiiiiEEENS1_10collective13CollectiveMmaINS1_35MainloopSm100TmaUmmaWarpSpecializedILi3ELi2ELi2ENS5_IJNS4_1CILi1EEESB_SB_EEEEENS5_IJNSA_ILi128EEENSA_ILi256EEENSA_ILi64EEEEEENS_10bfloat16_tENS5_IJlSB_lEEESI_SJ_NS4_8TiledMMAINS4_8MMA_AtomIJNS4_20SM100_MMA_F16BF16_SSISI_SI_fLi128ELi256ELNS4_4UMMA5MajorE0ELSO_0ELNSN_7ScaleInE0ELSP_0EEEEEENS4_6LayoutISC_NS5_IJNSA_ILi0EEEST_ST_EEEEENS5_IJNS4_10UnderscoreESW_SW_EEEEENS4_13SM90_TMA_LOADENS4_14ComposedLayoutINS4_7SwizzleILi3ELi4ELi3EEENS4_18smem_ptr_flag_bitsILi16EEENSS_INS5_IJNSA_ILi8EEESG_EEENS5_IJSG_SB_EEEEEEEvNS4_8identityESZ_S19_vS1A_EENS_8epilogue10collective18CollectiveEpilogueINS1C_23Sm100TmaWarpSpecializedILi4ELi2ELi64ELb1ELb0EEEJSH_NS5_IJNSS_ISE_SB_EENSS_ISG_SB_EEEEESI_SJ_SI_SJ_NS1C_6fusion15FusionCallbacksIS1G_NS1K_17LinearCombinationISI_fSI_fLNS_15FloatRoundStyleE2EEESH_S1J_JEEENS4_5SM1004TMEM4LOAD26SM100_TMEM_LOAD_32dp32b64xESZ_S19_NS4_39AutoVectorizingCopyWithAssumedAlignmentILi128EEENS4_14SM90_TMA_STOREES19_S1V_S1V_EEEvvEEEEvNT_6ParamsE:
[----:B------:R-:W1:Y:S01]  /*0000*/  LDC R1, c[0x0][0x37c] ;  /* 0x0000df00ff017b82 */ /* 0x000e620000000800 */
[----:B------:R-:W2:Y:S01]  /*0010*/  S2R R170, SR_TID.X ;  /* 0x0000000000aa7919 */ /* 0x000ea20000002100 */
[----:B------:R-:W3:Y:S01]  /*0020*/  LDCU.64 UR4, c[0x0][0x890] ;  /* 0x00011200ff0477ac */ /* 0x000ee20008000a00 */
[----:B------:R-:W-:Y:S02]  /*0030*/  PRMT R155, RZ, 0x7610, R155 ;  /* 0x00007610ff9b7816 */ /* 0x000fe4000000009b */
[----:B------:R-:W-:Y:S01]  /*0040*/  ELECT P5, URZ, PT ;  /* 0x0000000000ff782f */ /* 0x000fe200038a0000 */
[----:B------:R-:W4:Y:S01]  /*0050*/  LDCU.64 UR46, c[0x0][0x358] ;  /* 0x00006b00ff2e77ac */ /* 0x000f220008000a00 */
[----:B---3--:R-:W-:-:S04]  /*0060*/  UISETP.NE.U32.AND UP0, UPT, UR4, URZ, UPT ;  /* 0x000000ff0400728c */ /* 0x008fc8000bf05070 */
[----:B------:R-:W-:Y:S01]  /*0070*/  UISETP.NE.AND.EX UP0, UPT, UR5, URZ, UPT, UP0 ;  /* 0x000000ff0500728c */ /* 0x000fe2000bf05300 */
[----:B--2---:R-:W-:-:S05]  /*0080*/  SHF.R.U32.HI R162, RZ, 0x5, R170 ;  /* 0x00000005ffa27819 */ /* 0x004fca00000116aa */
[----:B------:R-:W2:Y:S02]  /*0090*/  SHFL.IDX PT, R0, R162, RZ, 0x1f ;  /* 0x00001fffa2007589 */ /* 0x000ea400000e0000 */
[----:B--2---:R-:W-:Y:S01]  /*00a0*/  R2UR UR8, R0 ;  /* 0x00000000000872ca */ /* 0x004fe200000e0000 */
[----:B-1--4-:R-:W-:-:S14]  /*00b0*/  BRA.U UP0, `(.L_x_0) ;  /* 0x00000001002c7547 */ /* 0x012fdc000b800000 */
[----:B------:R-:W1:Y:S02]  /*00c0*/  LDCU.64 UR6, c[0x0][0x888] ;  /* 0x00011100ff0677ac */ /* 0x000e640008000a00 */
[----:B-1----:R-:W-:-:S04]  /*00d0*/  UISETP.NE.U32.AND UP0, UPT, UR6, URZ, UPT ;  /* 0x000000ff0600728c */ /* 0x002fc8000bf05070 */
[----:B------:R-:W-:-:S09]  /*00e0*/  UISETP.NE.AND.EX UP0, UPT, UR7, URZ, UPT, UP0 ;  /* 0x000000ff0700728c */ /* 0x000fd2000bf05300 */
[----:B------:R-:W-:Y:S05]  /*00f0*/  BRA.U !UP0, `(.L_x_1) ;  /* 0x0000000108107547 */ /* 0x000fea000b800000 */
[----:B------:R-:W1:Y:S02]  /*0100*/  LDC.64 R2, c[0x0][0x888] ;  /* 0x00022200ff027b82 */ /* 0x000e640000000a00 */
[----:B-1----:R1:W5:Y:S01]  /*0110*/  LDG.E R81, desc[UR46][R2.64] ;  /* 0x0000002e02517981 */ /* 0x002362000c1e1900 */
[----:B------:R-:W-:Y:S01]  /*0120*/  HFMA2 R155, -RZ, RZ, 0, 5.9604644775390625e-08 ;  /* 0x00000001ff9b7431 */ /* 0x000fe200000001ff */
[----:B------:R-:W-:Y:S05]  /*0130*/  BRA `(.L_x_0) ;  /* 0x00000000000c7947 */ /* 0x000fea0003800000 */
.L_x_1:
[----:B------:R-:W1:Y:S01]  /*0140*/  LDCU UR6, c[0x0][0x880] ;  /* 0x00011000ff0677ac */ /* 0x000e620008000800 */
[----:B------:R-:W-:Y:S01]  /*0150*/  HFMA2 R155, -RZ, RZ, 0, 5.9604644775390625e-08 ;  /* 0x00000001ff9b7431 */ /* 0x000fe200000001ff */
[----:B-1----:R-:W-:-:S07]  /*0160*/  MOV R81, UR6 ;  /* 0x0000000600517c02 */ /* 0x002fce0008000f00 */
.L_x_0:
[----:B------:R-:W2:Y:S02]  /*0170*/  LDCU.64 UR6, c[0x0][0x8b0] ;  /* 0x00011600ff0677ac */ /* 0x000ea40008000a00 */
[----:B--2---:R-:W-:-:S04]  /*0180*/  UISETP.NE.U32.AND UP0, UPT, UR6, URZ, UPT ;  /* 0x000000ff0600728c */ /* 0x004fc8000bf05070 */
[----:B------:R-:W-:-:S09]  /*0190*/  UISETP.NE.AND.EX UP0, UPT, UR7, URZ, UPT, UP0 ;  /* 0x000000ff0700728c */ /* 0x000fd2000bf05300 */
[----:B------:R-:W-:Y:S05]  /*01a0*/  BRA.U UP0, `(.L_x_2) ;  /* 0x0000000100247547 */ /* 0x000fea000b800000 */
[----:B------:R-:W2:Y:S02]  /*01b0*/  LDCU.64 UR6, c[0x0][0x8a8] ;  /* 0x00011500ff0677ac */ /* 0x000ea40008000a00 */
[----:B--2---:R-:W-:-:S04]  /*01c0*/  UISETP.NE.U32.AND UP0, UPT, UR6, URZ, UPT ;  /* 0x000000ff0600728c */ /* 0x004fc8000bf05070 */
[----:B------:R-:W-:-:S09]  /*01d0*/  UISETP.NE.AND.EX UP0, UPT, UR7, URZ, UPT, UP0 ;  /* 0x000000ff0700728c */ /* 0x000fd2000bf05300 */
[----:B------:R-:W-:Y:S05]  /*01e0*/  BRA.U !UP0, `(.L_x_3) ;  /* 0x00000001080c7547 */ /* 0x000fea000b800000 */
[----:B------:R-:W2:Y:S02]  /*01f0*/  LDC.64 R78, c[0x0][0x8a8] ;  /* 0x00022a00ff4e7b82 */ /* 0x000ea40000000a00 */
[----:B--2---:R2:W5:Y:S01]  /*0200*/  LDG.E R78, desc[UR46][R78.64] ;  /* 0x0000002e4e4e7981 */ /* 0x004562000c1e1900 */
[----:B------:R-:W-:Y:S05]  /*0210*/  BRA `(.L_x_2) ;  /* 0x0000000000087947 */ /* 0x000fea0003800000 */
.L_x_3:
[----:B------:R-:W2:Y:S02]  /*0220*/  LDCU UR6, c[0x0][0x8a0] ;  /* 0x00011400ff0677ac */ /* 0x000ea40008000800 */
[----:B--2---:R-:W-:Y:S02]  /*0230*/  MOV R78, UR6 ;  /* 0x00000006004e7c02 */ /* 0x004fe40008000f00 */
.L_x_2:
[----:B------:R-:W-:Y:S01]  /*0240*/  IMAD.U32 R0, RZ, RZ, UR8 ;  /* 0x00000008ff007e24 */ /* 0x000fe2000f8e00ff */
[----:B------:R-:W-:Y:S04]  /*0250*/  BSSY.RECONVERGENT B0, `(.L_x_4) ;  /* 0x000000c000007945 */ /* 0x000fe80003800200 */
[C---:B------:R-:W-:Y:S02]  /*0260*/  ISETP.NE.OR P1, PT, R0.reuse, 0x1, !P5 ;  /* 0x000000010000780c */ /* 0x040fe40006f25670 */
[----:B------:R-:W-:-:S11]  /*0270*/  ISETP.NE.OR P0, PT, R0, 0x3, !P5 ;  /* 0x000000030000780c */ /* 0x000fd60006f05670 */
[----:B------:R-:W-:Y:S05]  /*0280*/  @P1 BRA `(.L_x_5) ;  /* 0x0000000000201947 */ /* 0x000fea0003800000 */
[----:B------:R-:W3:Y:S02]  /*0290*/  LDCU.64 UR6, c[0x0][0x348] ;  /* 0x00006900ff0677ac */ /* 0x000ee40008000a00 */
[----:B---3--:R-:W-:Y:S02]  /*02a0*/  UIADD3 UR10, UP1, UPT, UR6, 0x80, URZ ;  /* 0x00000080060a7890 */ /* 0x008fe4000ff3e0ff */
[----:B------:R-:W-:Y:S02]  /*02b0*/  UIADD3 UR6, UP0, UPT, UR6, 0x180, URZ ;  /* 0x0000018006067890 */ /* 0x000fe4000ff1e0ff */
[----:B------:R-:W-:Y:S02]  /*02c0*/  UIADD3.X UR11, UPT, UPT, URZ, UR7, URZ, UP1, !UPT ;  /* 0x00000007ff0b7290 */ /* 0x000fe40008ffe4ff */
[----:B------:R-:W-:-:S07]  /*02d0*/  UIADD3.X UR7, UPT, UPT, URZ, UR7, URZ, UP0, !UPT ;  /* 0x00000007ff077290 */ /* 0x000fce00087fe4ff */
[----:B------:R3:W-:Y:S02]  /*02e0*/  UTMACCTL.PF [UR10] ;  /* 0x000000000a0079b9 */ /* 0x0007e40008040000 */
[----:B------:R3:W-:Y:S02]  /*02f0*/  UTMACCTL.PF [UR6] ;  /* 0x00000000060079b9 */ /* 0x0007e40008040000 */
[----:B---3--:R-:W-:Y:S01]  /*0300*/  NOP ;  /* 0x0000000000007918 */ /* 0x008fe20000000000 */
.L_x_5:
[----:B------:R-:W-:Y:S05]  /*0310*/  BSYNC.RECONVERGENT B0 ;  /* 0x0000000000007941 */ /* 0x000fea0003800200 */
.L_x_4:
[----:B------:R-:W-:Y:S04]  /*0320*/  BSSY.RECONVERGENT B0, `(.L_x_6) ;  /* 0x000000a000007945 */ /* 0x000fe80003800200 */
        /* <DEDUP_REMOVED lines=9> */
.L_x_7:
[----:B------:R-:W-:Y:S05]  /*03c0*/  BSYNC.RECONVERGENT B0 ;  /* 0x0000000000007941 */ /* 0x000fea0003800200 */
.L_x_6:
[----:B------:R-:W3:Y:S01]  /*03d0*/  LDCU.64 UR6, c[0x0][0x888] ;  /* 0x00011100ff0677ac */ /* 0x000ee20008000a00 */
[----:B------:R-:W-:Y:S02]  /*03e0*/  UISETP.EQ.U32.AND UP1, UPT, UR4, URZ, UPT ;  /* 0x000000ff0400728c */ /* 0x000fe4000bf22070 */
[----:B------:R-:W-:Y:S02]  /*03f0*/  UPLOP3.LUT UP2, UPT, UPT, UPT, UPT, 0x80, 0x8 ;  /* 0x000000000008789c */ /* 0x000fe40003f4f070 */
[----:B---3--:R-:W-:-:S04]  /*0400*/  UISETP.NE.U32.AND UP0, UPT, UR6, URZ, UPT ;  /* 0x000000ff0600728c */ /* 0x008fc8000bf05070 */
[----:B------:R-:W-:-:S04]  /*0410*/  UISETP.NE.AND.EX UP0, UPT, UR7, URZ, UPT, UP0 ;  /* 0x000000ff0700728c */ /* 0x000fc8000bf05300 */
[----:B------:R-:W-:-:S04]  /*0420*/  UISETP.EQ.OR.EX UP3, UPT, UR5, URZ, !UP0, UP1 ;  /* 0x000000ff0500728c */ /* 0x000fc8000c762710 */
[----:B------:R-:W-:-:S05]  /*0430*/  UP2UR UR50, UPR, URZ, 0x8 ;  /* 0x00000008ff327883 */ /* 0x000fca0008000000 */
[----:B------:R-:W-:Y:S07]  /*0440*/  BRA.U !UP3, `(.L_x_8) ;  /* 0x000000010b207547 */ /* 0x000fee000b800000 */
[----:B------:R-:W-:Y:S01]  /*0450*/  UISETP.NE.U32.AND UP2, UPT, UR4, URZ, UPT ;  /* 0x000000ff0400728c */ /* 0x000fe2000bf45070 */
[----:B-----5:R-:W-:Y:S01]  /*0460*/  FSETP.NEU.AND P0, PT, R81, RZ, PT ;  /* 0x000000ff5100720b */ /* 0x020fe20003f0d000 */
[----:B------:R-:W-:Y:S02]  /*0470*/  USEL UR4, URZ, 0xffffffff, UP0 ;  /* 0xffffffffff047887 */ /* 0x000fe40008000000 */
[----:B------:R-:W-:-:S10]  /*0480*/  UISETP.NE.AND.EX UP2, UPT, UR5, URZ, UPT, UP2 ;  /* 0x000000ff0500728c */ /* 0x000fd4000bf45320 */
[----:B------:R-:W-:Y:S01]  /*0490*/  VOTEU.ANY UP1, P0 ;  /* 0x0000000000ff7886 */ /* 0x000fe20000020100 */
[----:B------:R-:W-:-:S04]  /*04a0*/  @!UP2 USEL UR4, URZ, 0xffffffff, UP1 ;  /* 0xffffffffff04a887 */ /* 0x000fc80008800000 */
[----:B------:R-:W-:-:S04]  /*04b0*/  ULOP3.LUT UR4, UR4, 0x1, URZ, 0xc0, !UPT ;  /* 0x0000000104047892 */ /* 0x000fc8000f8ec0ff */
[----:B------:R-:W-:-:S11]  /*04c0*/  UISETP.NE.U32.AND UP2, UPT, UR4, 0x1, UPT ;  /* 0x000000010400788c */ /* 0x000fd6000bf45070 */
.L_x_8:
[----:B-1----:R-:W1:Y:S01]  /*04d0*/  SHFL.IDX PT, R2, R162, RZ, 0x1f ;  /* 0x00001fffa2027589 */ /* 0x002e6200000e0000 */
[----:B------:R-:W-:-:S04]  /*04e0*/  UISETP.NE.AND UP1, UPT, UR8, 0x2, UPT ;  /* 0x000000020800788c */ /* 0x000fc8000bf25270 */
[----:B------:R-:W-:Y:S01]  /*04f0*/  USEL UR6, URZ, 0x1, UP1 ;  /* 0x00000001ff067887 */ /* 0x000fe20008800000 */
[----:B-1----:R-:W-:-:S13]  /*0500*/  ISETP.NE.AND P0, PT, R2, RZ, PT ;  /* 0x000000ff0200720c */ /* 0x002fda0003f05270 */
[----:B------:R-:W-:Y:S05]  /*0510*/  @P0 BRA `(.L_x_9) ;  /* 0x0000000000400947 */ /* 0x000fea0003800000 */
[----:B------:R-:W1:Y:S01]  /*0520*/  S2UR UR5, SR_CgaCtaId ;  /* 0x00000000000579c3 */ /* 0x000e620000008800 */
[----:B------:R-:W-:Y:S01]  /*0530*/  UMOV UR7, 0x400 ;  /* 0x0000040000077882 */ /* 0x000fe20000000000 */
[----:B------:R-:W-:Y:S01]  /*0540*/  UMOV UR4, 0x1 ;  /* 0x0000000100047882 */ /* 0x000fe20000000000 */
[----:B------:R-:W-:Y:S01]  /*0550*/  ELECT P0, URZ, PT ;  /* 0x0000000000ff782f */ /* 0x000fe20003800000 */
[----:B------:R-:W-:-:S04]  /*0560*/  UIADD3 UR10, UPT, UPT, -UR4, 0x100000, URZ ;  /* 0x00100000040a7890 */ /* 0x000fc8000fffe1ff */
[----:B------:R-:W-:Y:S02]  /*0570*/  USHF.L.U32 UR11, UR10, 0xb, URZ ;  /* 0x0000000b0a0b7899 */ /* 0x000fe400080006ff */
[----:B------:R-:W-:Y:S02]  /*0580*/  USHF.L.U32 UR10, UR10, 0x1, URZ ;  /* 0x000000010a0a7899 */ /* 0x000fe400080006ff */
[----:B-1----:R-:W-:Y:S01]  /*0590*/  ULEA UR5, UR5, UR7, 0x18 ;  /* 0x0000000705057291 */ /* 0x002fe2000f8ec0ff */
[----:B------:R-:W1:Y:S11]  /*05a0*/  FENCE.VIEW.ASYNC.S ;  /* 0x00000000000073c6 */ /* 0x000e760000000000 */
[----:B-1----:R1:W3:Y:S01]  /*05b0*/  SYNCS.EXCH.64 URZ, [UR5], UR10 ;  /* 0x0000000a05ff75b2 */ /* 0x0022e20008000100 */
[----:B------:R1:W4:Y:S01]  /*05c0*/  SYNCS.EXCH.64 URZ, [UR5+0x18], UR10 ;  /* 0x0000180a05ff75b2 */ /* 0x0003220008000100 */
[----:B------:R1:W1:Y:S01]  /*05d0*/  SYNCS.EXCH.64 URZ, [UR5+0x8], UR10 ;  /* 0x0000080a05ff75b2 */ /* 0x0002620008000100 */
[----:B------:R1:W1:Y:S01]  /*05e0*/  SYNCS.EXCH.64 URZ, [UR5+0x20], UR10 ;  /* 0x0000200a05ff75b2 */ /* 0x0002620008000100 */
[----:B------:R1:W1:Y:S01]  /*05f0*/  SYNCS.EXCH.64 URZ, [UR5+0x10], UR10 ;  /* 0x0000100a05ff75b2 */ /* 0x0002620008000100 */
[----:B------:R1:W1:Y:S01]  /*0600*/  SYNCS.EXCH.64 URZ, [UR5+0x28], UR10 ;  /* 0x0000280a05ff75b2 */ /* 0x0002620008000100 */
[----:B------:R-:W-:Y:S01]  /*0610*/  NOP ;  /* 0x0000000000007918 */ /* 0x000fe20000000000 */
.L_x_9:
[----:B------:R-:W2:Y:S01]  /*0620*/  SHFL.IDX PT, R2, R162, RZ, 0x1f ;  /* 0x00001fffa2027589 */ /* 0x000ea200000e0000 */
[----:B------:R-:W-:Y:S01]  /*0630*/  NOP ;  /* 0x0000000000007918 */ /* 0x000fe20000000000 */
[----:B--2---:R-:W-:-:S13]  /*0640*/  ISETP.NE.AND P0, PT, R2, 0x1, PT ;  /* 0x000000010200780c */ /* 0x004fda0003f05270 */
[----:B------:R-:W-:Y:S05]  /*0650*/  @P0 BRA `(.L_x_10) ;  /* 0x0000000000580947 */ /* 0x000fea0003800000 */
[----:B------:R-:W2:Y:S01]  /*0660*/  S2UR UR7, SR_CgaCtaId ;  /* 0x00000000000779c3 */ /* 0x000ea20000008800 */
[----:B------:R-:W-:Y:S01]  /*0670*/  UMOV UR9, 0x400 ;  /* 0x0000040000097882 */ /* 0x000fe20000000000 */
[----:B-1----:R-:W-:Y:S01]  /*0680*/  UMOV UR5, 0x20 ;  /* 0x0000002000057882 */ /* 0x002fe20000000000 */
[----:B------:R-:W-:Y:S01]  /*0690*/  UMOV UR4, 0x80 ;  /* 0x0000008000047882 */ /* 0x000fe20000000000 */
[----:B------:R-:W-:-:S04]  /*06a0*/  UIADD3 UR10, UPT, UPT, -UR5, 0x100000, URZ ;  /* 0x00100000050a7890 */ /* 0x000fc8000fffe1ff */
[----:B------:R-:W-:Y:S02]  /*06b0*/  USHF.L.U32 UR11, UR10, 0xb, URZ ;  /* 0x0000000b0a0b7899 */ /* 0x000fe400080006ff */
[----:B------:R-:W-:Y:S02]  /*06c0*/  USHF.L.U32 UR10, UR10, 0x1, URZ ;  /* 0x000000010a0a7899 */ /* 0x000fe400080006ff */
[----:B------:R-:W-:-:S04]  /*06d0*/  UIADD3 UR4, UPT, UPT, -UR4, 0x100000, URZ ;  /* 0x0010000004047890 */ /* 0x000fc8000fffe1ff */
[----:B------:R-:W-:Y:S02]  /*06e0*/  USHF.L.U32 UR5, UR4, 0xb, URZ ;  /* 0x0000000b04057899 */ /* 0x000fe400080006ff */
[----:B------:R-:W-:Y:S01]  /*06f0*/  USHF.L.U32 UR4, UR4, 0x1, URZ ;  /* 0x0000000104047899 */ /* 0x000fe200080006ff */
[----:B------:R-:W-:Y:S01]  /*0700*/  ELECT P0, URZ, PT ;  /* 0x0000000000ff782f */ /* 0x000fe20003800000 */
[----:B--2---:R-:W-:Y:S01]  /*0710*/  ULEA UR7, UR7, UR9, 0x18 ;  /* 0x0000000907077291 */ /* 0x004fe2000f8ec0ff */
[----:B------:R-:W1:Y:S11]  /*0720*/  FENCE.VIEW.ASYNC.S ;  /* 0x00000000000073c6 */ /* 0x000e760000000000 */
[----:B-1----:R2:W1:Y:S01]  /*0730*/  SYNCS.EXCH.64 URZ, [UR7+0x30], UR10 ;  /* 0x0000300a07ff75b2 */ /* 0x0024620008000100 */
[----:B------:R2:W1:Y:S01]  /*0740*/  SYNCS.EXCH.64 URZ, [UR7+0x50], UR4 ;  /* 0x0000500407ff75b2 */ /* 0x0004620008000100 */
[----:B------:R2:W1:Y:S01]  /*0750*/  SYNCS.EXCH.64 URZ, [UR7+0x38], UR10 ;  /* 0x0000380a07ff75b2 */ /* 0x0004620008000100 */
[----:B------:R2:W1:Y:S01]  /*0760*/  SYNCS.EXCH.64 URZ, [UR7+0x58], UR4 ;  /* 0x0000580407ff75b2 */ /* 0x0004620008000100 */
[----:B------:R2:W1:Y:S01]  /*0770*/  SYNCS.EXCH.64 URZ, [UR7+0x40], UR10 ;  /* 0x0000400a07ff75b2 */ /* 0x0004620008000100 */
[----:B------:R2:W1:Y:S01]  /*0780*/  SYNCS.EXCH.64 URZ, [UR7+0x60], UR4 ;  /* 0x0000600407ff75b2 */ /* 0x0004620008000100 */
[----:B------:R2:W1:Y:S01]  /*0790*/  SYNCS.EXCH.64 URZ, [UR7+0x48], UR10 ;  /* 0x0000480a07ff75b2 */ /* 0x0004620008000100 */
[----:B------:R2:W1:Y:S02]  /*07a0*/  SYNCS.EXCH.64 URZ, [UR7+0x68], UR4 ;  /* 0x0000680407ff75b2 */ /* 0x0004640008000100 */
[----:B--2---:R-:W-:Y:S01]  /*07b0*/  NOP ;  /* 0x0000000000007918 */ /* 0x004fe20000000000 */
.L_x_10:
[----:B------:R-:W2:Y:S01]  /*07c0*/  SHFL.IDX PT, R2, R162, RZ, 0x1f ;  /* 0x00001fffa2027589 */ /* 0x000ea200000e0000 */
[----:B------:R-:W-:Y:S01]  /*07d0*/  NOP ;  /* 0x0000000000007918 */ /* 0x000fe20000000000 */
[----:B--2---:R-:W-:-:S13]  /*07e0*/  ISETP.NE.AND P0, PT, R2, 0x3, PT ;  /* 0x000000030200780c */ /* 0x004fda0003f05270 */
[----:B------:R-:W-:Y:S05]  /*07f0*/  @P0 BRA `(.L_x_11) ;  /* 0x0000000000300947 */ /* 0x000fea0003800000 */
[----:B-1----:R-:W1:Y:S01]  /*0800*/  S2UR UR5, SR_CgaCtaId ;  /* 0x00000000000579c3 */ /* 0x002e620000008800 */
        /* <DEDUP_REMOVED lines=8> */
[----:B-1----:R2:W1:Y:S01]  /*0890*/  SYNCS.EXCH.64 URZ, [UR5+0x70], UR10 ;  /* 0x0000700a05ff75b2 */ /* 0x0024620008000100 */
[----:B------:R2:W1:Y:S02]  /*08a0*/  SYNCS.EXCH.64 URZ, [UR5+0x78], UR10 ;  /* 0x0000780a05ff75b2 */ /* 0x0004640008000100 */
[----:B--2---:R-:W-:Y:S01]  /*08b0*/  NOP ;  /* 0x0000000000007918 */ /* 0x004fe20000000000 */
.L_x_11:
[----:B------:R-:W2:Y:S01]  /*08c0*/  SHFL.IDX PT, R2, R162, RZ, 0x1f ;  /* 0x00001fffa2027589 */ /* 0x000ea200000e0000 */
[----:B------:R-:W-:Y:S01]  /*08d0*/  NOP ;  /* 0x0000000000007918 */ /* 0x000fe20000000000 */
[----:B--2---:R-:W-:-:S13]  /*08e0*/  ISETP.NE.AND P0, PT, R2, 0x4, PT ;  /* 0x000000040200780c */ /* 0x004fda0003f05270 */
[----:B------:R-:W-:Y:S05]  /*08f0*/  @P0 BRA `(.L_x_12) ;  /* 0x00000000004c0947 */ /* 0x000fea0003800000 */
[----:B-1----:R-:W1:Y:S01]  /*0900*/  S2UR UR5, SR_CgaCtaId ;  /* 0x00000000000579c3 */ /* 0x002e620000008800 */
[----:B------:R-:W-:Y:S01]  /*0910*/  UMOV UR9, 0x100 ;  /* 0x0000010000097882 */ /* 0x000fe20000000000 */
[----:B------:R-:W-:Y:S01]  /*0920*/  UMOV UR7, 0x400 ;  /* 0x0000040000077882 */ /* 0x000fe20000000000 */
[----:B------:R-:W-:Y:S01]  /*0930*/  USEL UR9, UR9, 0xe0, UP2 ;  /* 0x000000e009097887 */ /* 0x000fe20009000000 */
[----:B------:R-:W-:Y:S01]  /*0940*/  UMOV UR4, 0x1 ;  /* 0x0000000100047882 */ /* 0x000fe20000000000 */
[----:B------:R-:W-:Y:S01]  /*0950*/  ELECT P0, URZ, PT ;  /* 0x0000000000ff782f */ /* 0x000fe20003800000 */
[----:B------:R-:W-:-:S04]  /*0960*/  UIADD3 UR10, UPT, UPT, -UR4, 0x100000, URZ ;  /* 0x00100000040a7890 */ /* 0x000fc8000fffe1ff */
[----:B------:R-:W-:Y:S02]  /*0970*/  USHF.L.U32 UR11, UR10, 0xb, URZ ;  /* 0x0000000b0a0b7899 */ /* 0x000fe400080006ff */
[----:B------:R-:W-:Y:S02]  /*0980*/  USHF.L.U32 UR10, UR10, 0x1, URZ ;  /* 0x000000010a0a7899 */ /* 0x000fe400080006ff */
[----:B------:R-:W-:-:S04]  /*0990*/  UIADD3 UR12, UPT, UPT, -UR9, 0x100000, URZ ;  /* 0x00100000090c7890 */ /* 0x000fc8000fffe1ff */
[----:B------:R-:W-:Y:S02]  /*09a0*/  USHF.L.U32 UR13, UR12, 0xb, URZ ;  /* 0x0000000b0c0d7899 */ /* 0x000fe400080006ff */
[----:B------:R-:W-:Y:S02]  /*09b0*/  USHF.L.U32 UR12, UR12, 0x1, URZ ;  /* 0x000000010c0c7899 */ /* 0x000fe400080006ff */
[----:B-1----:R-:W-:Y:S01]  /*09c0*/  ULEA UR5, UR5, UR7, 0x18 ;  /* 0x0000000705057291 */ /* 0x002fe2000f8ec0ff */
[----:B------:R-:W1:Y:S11]  /*09d0*/  FENCE.VIEW.ASYNC.S ;  /* 0x00000000000073c6 */ /* 0x000e760000000000 */
[----:B-1----:R2:W1:Y:S01]  /*09e0*/  SYNCS.EXCH.64 URZ, [UR5+0x80], UR10 ;  /* 0x0000800a05ff75b2 */ /* 0x0024620008000100 */
[----:B------:R2:W1:Y:S01]  /*09f0*/  SYNCS.EXCH.64 URZ, [UR5+0x90], UR12 ;  /* 0x0000900c05ff75b2 */ /* 0x0004620008000100 */
[----:B------:R2:W1:Y:S01]  /*0a00*/  SYNCS.EXCH.64 URZ, [UR5+0x88], UR10 ;  /* 0x0000880a05ff75b2 */ /* 0x0004620008000100 */
[----:B------:R2:W1:Y:S02]  /*0a10*/  SYNCS.EXCH.64 URZ, [UR5+0x98], UR12 ;  /* 0x0000980c05ff75b2 */ /* 0x0004640008000100 */
[----:B--2---:R-:W-:Y:S01]  /*0a20*/  NOP ;  /* 0x0000000000007918 */ /* 0x004fe20000000000 */
.L_x_12:
        /* <DEDUP_REMOVED lines=20> */
[----:B------:R2:W1:Y:S02]  /*0b70*/  SYNCS.EXCH.64 URZ, [UR7+0xb8], UR4 ;  /* 0x0000b80407ff75b2 */ /* 0x0004640008000100 */
[----:B--2---:R-:W-:Y:S01]  /*0b80*/  NOP ;  /* 0x0000000000007918 */ /* 0x004fe20000000000 */
.L_x_13:
        /* <DEDUP_REMOVED lines=18> */
.L_x_14:
[----:B-1----:R-:W1:Y:S01]  /*0cb0*/  S2UR UR5, SR_CTAID.X ;  /* 0x00000000000579c3 */ /* 0x002e620000002500 */
[----:B------:R-:W-:-:S05]  /*0cc0*/  CS2R.32 R156, SR_CgaSize ;  /* 0x00000000009c7805 */ /* 0x000fca0000008a00 */
[----:B------:R-:W-:-:S05]  /*0cd0*/  IMAD R156, R156, -0xa0, RZ ;  /* 0xffffff609c9c7824 */ /* 0x000fca00078e02ff */
[----:B------:R-:W-:-:S14]  /*0ce0*/  R2UR UR9, R156 ;  /* 0x000000009c0972ca */ /* 0x000fdc00000e0000 */
[----:B------:R-:W2:Y:S01]  /*0cf0*/  LDCU UR9, c[0x0][UR9+0x2b0] ;  /* 0x00005600090977ac */ /* 0x000ea20008000800 */
[----:B------:R-:W-:Y:S01]  /*0d00*/  NOP ;  /* 0x0000000000007918 */ /* 0x000fe20000000000 */
[----:B------:R-:W-:-:S05]  /*0d10*/  CS2R.32 R156, SR_CgaSize ;  /* 0x00000000009c7805 */ /* 0x000fca0000008a00 */
[----:B------:R-:W-:-:S05]  /*0d20*/  IMAD R156, R156, -0xa0, RZ ;  /* 0xffffff609c9c7824 */ /* 0x000fca00078e02ff */
[----:B------:R-:W-:-:S14]  /*0d30*/  R2UR UR7, R156 ;  /* 0x000000009c0772ca */ /* 0x000fdc00000e0000 */
[----:B------:R-:W3:Y:S01]  /*0d40*/  LDCU UR7, c[0x0][UR7+0x2b4] ;  /* 0x00005680070777ac */ /* 0x000ee20008000800 */
[----:B------:R-:W4:Y:S08]  /*0d50*/  S2UR UR4, SR_CTAID.Y ;  /* 0x00000000000479c3 */ /* 0x000f300000002600 */
[----:B------:R-:W3:Y:S01]  /*0d60*/  LDC R9, c[0x0][0xb24] ;  /* 0x0002c900ff097b82 */ /* 0x000ee20000000800 */
[----:B-1----:R-:W-:-:S02]  /*0d70*/  I2FP.F32.U32 R4, UR5 ;  /* 0x0000000500047c45 */ /* 0x002fc40008201000 */
[----:B------:R-:W-:-:S05]  /*0d80*/  CS2R.32 R5, SR_CgaSize ;  /* 0x0000000000057805 */ /* 0x000fca0000008a00 */
[----:B------:R-:W-:-:S06]  /*0d90*/  IMAD R5, R5, -0xa0, RZ ;  /* 0xffffff6005057824 */ /* 0x000fcc00078e02ff */
[----:B------:R-:W1:Y:S01]  /*0da0*/  LDC R5, c[0x0][R5+0x2a0] ;  /* 0x0000a80005057b82 */ /* 0x000e620000000800 */
[----:B------:R-:W-:Y:S01]  /*0db0*/  MOV R21, UR5 ;  /* 0x0000000500157c02 */ /* 0x000fe20008000f00 */
[----:B--2---:R-:W-:Y:S01]  /*0dc0*/  FMUL R4, R4, UR9 ;  /* 0x0000000904047c20 */ /* 0x004fe20008400000 */
[----:B----4-:R-:W-:Y:S02]  /*0dd0*/  I2FP.F32.U32 R2, UR4 ;  /* 0x0000000400027c45 */ /* 0x010fe40008201000 */
[----:B------:R-:W-:-:S05]  /*0de0*/  CS2R.32 R3, SR_CgaSize ;  /* 0x0000000000037805 */ /* 0x000fca0000008a00 */
[----:B------:R-:W-:-:S06]  /*0df0*/  IMAD R3, R3, -0xa0, RZ ;  /* 0xffffff6003037824 */ /* 0x000fcc00078e02ff */
[----:B------:R-:W2:Y:S01]  /*0e00*/  LDC R3, c[0x0][R3+0x2a4] ;  /* 0x0000a90003037b82 */ /* 0x000ea20000000800 */
[----:B------:R-:W4:Y:S01]  /*0e10*/  F2I.U32.TRUNC.NTZ R156, R4 ;  /* 0x00000004009c7305 */ /* 0x000f22000020f000 */
[----:B------:R-:W-:Y:S01]  /*0e20*/  MOV R20, UR4 ;  /* 0x0000000400147c02 */ /* 0x000fe20008000f00 */
[----:B---3--:R-:W-:-:S05]  /*0e30*/  FMUL R2, R2, UR7 ;  /* 0x0000000702027c20 */ /* 0x008fca0008400000 */
[----:B------:R-:W-:Y:S01]  /*0e40*/  BAR.SYNC.DEFER_BLOCKING 0x0 ;  /* 0x0000000000007b1d */ /* 0x000fe20000010000 */
[----:B------:R-:W-:-:S05]  /*0e50*/  ISETP.GE.AND P0, PT, R9, 0x1, PT ;  /* 0x000000010900780c */ /* 0x000fca0003f06270 */
[----:B------:R-:W3:Y:S02]  /*0e60*/  F2I.U32.TRUNC.NTZ R154, R2 ;  /* 0x00000002009a7305 */ /* 0x000ee4000020f000 */
[----:B------:R-:W2:Y:S01]  /*0e70*/  S2UR UR36, SR_CTAID.Z ;  /* 0x00000000002479c3 */ /* 0x000ea20000002700 */
[----:B----4-:R-:W-:-:S05]  /*0e80*/  IADD3 R156, PT, PT, -R156, RZ, RZ ;  /* 0x000000ff9c9c7210 */ /* 0x010fca0007ffe1ff */
[----:B-1----:R-:W-:Y:S01]  /*0e90*/  IMAD R156, R5, R156, UR5 ;  /* 0x00000005059c7e24 */ /* 0x002fe2000f8e029c */
[----:B---3--:R-:W-:-:S05]  /*0ea0*/  IADD3 R154, PT, PT, -R154, RZ, RZ ;  /* 0x000000ff9a9a7210 */ /* 0x008fca0007ffe1ff */
[----:B--2---:R-:W-:Y:S01]  /*0eb0*/  IMAD R154, R3, R154, UR4 ;  /* 0x00000004039a7e24 */ /* 0x004fe2000f8e029a */
[----:B------:R-:W-:Y:S06]  /*0ec0*/  @!P0 BRA `(.L_x_15) ;  /* 0x0000000000b88947 */ /* 0x000fec0003800000 */
[----:B------:R-:W1:Y:S01]  /*0ed0*/  LDC.64 R4, c[0x0][0xb18] ;  /* 0x0002c600ff047b82 */ /* 0x000e620000000a00 */
[----:B------:R-:W-:-:S07]  /*0ee0*/  ISETP.NE.AND P0, PT, R9, 0x1, PT ;  /* 0x000000010900780c */ /* 0x000fce0003f05270 */
[----:B------:R-:W2:Y:S08]  /*0ef0*/  LDC R10, c[0x0][0xb0c] ;  /* 0x0002c300ff0a7b82 */ /* 0x000eb00000000800 */
[----:B------:R-:W3:Y:S08]  /*0f00*/  LDC R11, c[0x0][0x370] ;  /* 0x0000dc00ff0b7b82 */ /* 0x000ef00000000800 */
[----:B------:R-:W4:Y:S01]  /*0f10*/  LDC R12, c[0x0][0x374] ;  /* 0x0000dd00ff0c7b82 */ /* 0x000f220000000800 */
[----:B-1----:R-:W-:-:S07]  /*0f20*/  ISETP.NE.AND P1, PT, R4, 0x1, PT ;  /* 0x000000010400780c */ /* 0x002fce0003f25270 */
[----:B------:R-:W3:Y:S01]  /*0f30*/  LDC.64 R6, c[0x0][0xb10] ;  /* 0x0002c400ff067b82 */ /* 0x000ee20000000a00 */
[----:B--2---:R-:W-:-:S07]  /*0f40*/  ISETP.NE.AND P2, PT, R10, 0x1, PT ;  /* 0x000000010a00780c */ /* 0x004fce0003f45270 */
[----:B------:R-:W1:Y:S08]  /*0f50*/  LDC R8, c[0x0][0xb20] ;  /* 0x0002c800ff087b82 */ /* 0x000e700000000800 */
[----:B------:R-:W2:Y:S01]  /*0f60*/  LDC.64 R2, c[0x0][0xb28] ;  /* 0x0002ca00ff027b82 */ /* 0x000ea20000000a00 */
[----:B----4-:R-:W-:-:S04]  /*0f70*/  IMAD.HI.U32 R13, R12, R5, RZ ;  /* 0x000000050c0d7227 */ /* 0x010fc800078e00ff */
[----:B------:R-:W-:-:S04]  /*0f80*/  IMAD.HI.U32 R5, R20, R5, RZ ;  /* 0x0000000514057227 */ /* 0x000fc800078e00ff */
[----:B---3--:R-:W-:-:S04]  /*0f90*/  IMAD.HI.U32 R14, R11, R6, RZ ;  /* 0x000000060b0e7227 */ /* 0x008fc800078e00ff */
[C---:B------:R-:W-:Y:S01]  /*0fa0*/  IMAD.HI.U32 R16, R21.reuse, R6, RZ ;  /* 0x0000000615107227 */ /* 0x040fe200078e00ff */
[-C--:B------:R-:W-:Y:S02]  /*0fb0*/  @P2 SHF.R.U32.HI R11, RZ, R7.reuse, R14 ;  /* 0x00000007ff0b2219 */ /* 0x080fe4000001160e */
[-C--:B-1----:R-:W-:Y:S02]  /*0fc0*/  @P1 SHF.R.U32.HI R12, RZ, R8.reuse, R13 ;  /* 0x00000008ff0c1219 */ /* 0x082fe4000001160d */
[----:B------:R-:W-:Y:S02]  /*0fd0*/  SHF.R.U32.HI R5, RZ, R8, R5 ;  /* 0x00000008ff057219 */ /* 0x000fe40000011605 */
[----:B------:R-:W-:Y:S02]  /*0fe0*/  SHF.R.U32.HI R16, RZ, R7, R16 ;  /* 0x00000007ff107219 */ /* 0x000fe40000011610 */
[----:B------:R-:W-:Y:S01]  /*0ff0*/  SEL R5, R20, R5, !P1 ;  /* 0x0000000514057207 */ /* 0x000fe20004800000 */
[----:B--2---:R-:W-:Y:S01]  /*1000*/  IMAD.HI.U32 R14, R12, R2, RZ ;  /* 0x000000020c0e7227 */ /* 0x004fe200078e00ff */
[----:B------:R-:W-:-:S02]  /*1010*/  SEL R7, R21, R16, !P2 ;  /* 0x0000001015077207 */ /* 0x000fc40005000000 */
[----:B------:R-:W-:Y:S01]  /*1020*/  IADD3 R13, PT, PT, -R5, RZ, RZ ;  /* 0x000000ff050d7210 */ /* 0x000fe20007ffe1ff */
[----:B------:R-:W-:Y:S01]  /*1030*/  IMAD.HI.U32 R6, R11, R2, RZ ;  /* 0x000000020b067227 */ /* 0x000fe200078e00ff */
[----:B------:R-:W-:-:S03]  /*1040*/  @P0 SHF.R.U32.HI R12, RZ, R3, R14 ;  /* 0x00000003ff0c0219 */ /* 0x000fc6000001160e */
[----:B------:R-:W-:Y:S01]  /*1050*/  IMAD R13, R4, R13, R20 ;  /* 0x0000000d040d7224 */ /* 0x000fe200078e0214 */
[----:B------:R-:W-:Y:S01]  /*1060*/  @P0 SHF.R.U32.HI R11, RZ, R3, R6 ;  /* 0x00000003ff0b0219 */ /* 0x000fe20000011606 */
[----:B------:R-:W-:-:S04]  /*1070*/  IMAD R12, R12, R9, RZ ;  /* 0x000000090c0c7224 */ /* 0x000fc800078e02ff */
[----:B------:R-:W-:Y:S01]  /*1080*/  IMAD R6, R11, R9, RZ ;  /* 0x000000090b067224 */ /* 0x000fe200078e02ff */
[----:B------:R-:W-:-:S04]  /*1090*/  ISETP.GE.AND P1, PT, R5, R12, PT ;  /* 0x0000000c0500720c */ /* 0x000fc80003f26270 */
[----:B------:R-:W-:Y:S01]  /*10a0*/  ISETP.GE.OR P1, PT, R7, R6, P1 ;  /* 0x000000060700720c */ /* 0x000fe20000f26670 */
[----:B------:R-:W-:-:S05]  /*10b0*/  IMAD.HI.U32 R6, R5, R2, RZ ;  /* 0x0000000205067227 */ /* 0x000fca00078e00ff */
[----:B------:R-:W-:-:S04]  /*10c0*/  SHF.R.U32.HI R6, RZ, R3, R6 ;  /* 0x00000003ff067219 */ /* 0x000fc80000011606 */
[----:B------:R-:W-:-:S03]  /*10d0*/  SEL R6, R5, R6, !P0 ;  /* 0x0000000605067207 */ /* 0x000fc60004000000 */
[----:B------:R-:W-:Y:S01]  /*10e0*/  @!P1 IMAD.HI.U32 R8, R7, R2, RZ ;  /* 0x0000000207089227 */ /* 0x000fe200078e00ff */
[----:B------:R-:W-:-:S04]  /*10f0*/  IADD3 R2, PT, PT, -R6, RZ, RZ ;  /* 0x000000ff06027210 */ /* 0x000fc80007ffe1ff */
[----:B------:R-:W-:Y:S01]  /*1100*/  @!P1 SHF.R.U32.HI R8, RZ, R3, R8 ;  /* 0x00000003ff089219 */ /* 0x000fe20000011608 */
[----:B------:R-:W-:-:S03]  /*1110*/  IMAD R2, R9, R2, R5 ;  /* 0x0000000209027224 */ /* 0x000fc600078e0205 */
[----:B------:R-:W-:-:S05]  /*1120*/  @!P1 SEL R3, R7, R8, !P0 ;  /* 0x0000000807039207 */ /* 0x000fca0004000000 */
[--C-:B------:R-:W-:Y:S02]  /*1130*/  @!P1 IMAD.IADD R6, R6, 0x1, -R3.reuse ;  /* 0x0000000106069824 */ /* 0x100fe400078e0a03 */
[----:B------:R-:W-:Y:S01]  /*1140*/  @!P1 IMAD R3, R2, R11, R3 ;  /* 0x0000000b02039224 */ /* 0x000fe200078e0203 */
[----:B------:R-:W-:Y:S01]  /*1150*/  IADD3 R2, PT, PT, -R7, RZ, RZ ;  /* 0x000000ff07027210 */ /* 0x000fe20007ffe1ff */
[----:B------:R-:W-:Y:S02]  /*1160*/  @!P1 IMAD R5, R6, R9, R7 ;  /* 0x0000000906059224 */ /* 0x000fe400078e0207 */
[----:B------:R-:W-:Y:S02]  /*1170*/  @!P1 IMAD.MOV.U32 R7, RZ, RZ, R3 ;  /* 0x000000ffff079224 */ /* 0x000fe400078e0003 */
[----:B------:R-:W-:Y:S02]  /*1180*/  IMAD R2, R10, R2, R21 ;  /* 0x000000020a027224 */ /* 0x000fe400078e0215 */
[----:B------:R-:W-:-:S02]  /*1190*/  IMAD R20, R5, R4, R13 ;  /* 0x0000000405147224 */ /* 0x000fc400078e020d */
[----:B------:R-:W-:Y:S02]  /*11a0*/  IMAD R21, R7, R10, R2 ;  /* 0x0000000a07157224 */ /* 0x000fe400078e0202 */
.L_x_15:
[----:B------:R-:W1:Y:S01]  /*11b0*/  LDCU UR4, c[0x0][0xb30] ;  /* 0x00016600ff0477ac */ /* 0x000e620008000800 */
[----:B------:R-:W2:Y:S08]  /*11c0*/  S2UR UR37, SR_CgaCtaId ;  /* 0x00000000002579c3 */ /* 0x000eb00000008800 */
[----:B------:R-:W3:Y:S01]  /*11d0*/  LDC R72, c[0x0][0xb24] ;  /* 0x0002c900ff487b82 */ /* 0x000ee20000000800 */
[----:B-1----:R-:W-:-:S09]  /*11e0*/  UISETP.NE.AND UP1, UPT, UR4, 0x1, UPT ;  /* 0x000000010400788c */ /* 0x002fd2000bf25270 */
[----:B--2---:R-:W-:Y:S05]  /*11f0*/  BRA.U UP1, `(.L_x_16) ;  /* 0x0000000101407547 */ /* 0x004fea000b800000 */
[----:B------:R-:W1:Y:S08]  /*1200*/  LDC.64 R4, c[0x0][0xb10] ;  /* 0x0002c400ff047b82 */ /* 0x000e700000000a00 */
[----:B------:R-:W2:Y:S08]  /*1210*/  LDC.64 R2, c[0x0][0xb18] ;  /* 0x0002c600ff027b82 */ /* 0x000eb00000000a00 */
[----:B------:R-:W4:Y:S08]  /*1220*/  LDC R6, c[0x0][0xb20] ;  /* 0x0002c800ff067b82 */ /* 0x000f300000000800 */
[----:B------:R-:W3:Y:S01]  /*1230*/  LDC R8, c[0x0][0xb0c] ;  /* 0x0002c300ff087b82 */ /* 0x000ee20000000800 */
[----:B-1----:R-:W-:-:S05]  /*1240*/  IMAD.HI.U32 R4, R21, R4, RZ ;  /* 0x0000000415047227 */ /* 0x002fca00078e00ff */
[----:B------:R-:W-:Y:S01]  /*1250*/  SHF.R.U32.HI R4, RZ, R5, R4 ;  /* 0x00000005ff047219 */ /* 0x000fe20000011604 */
[----:B--2---:R-:W-:Y:S01]  /*1260*/  IMAD.HI.U32 R3, R20, R3, RZ ;  /* 0x0000000314037227 */ /* 0x004fe200078e00ff */
[----:B------:R-:W-:-:S04]  /*1270*/  ISETP.NE.AND P0, PT, R2, 0x1, PT ;  /* 0x000000010200780c */ /* 0x000fc80003f05270 */
[----:B----4-:R-:W-:-:S04]  /*1280*/  SHF.R.U32.HI R3, RZ, R6, R3 ;  /* 0x00000006ff037219 */ /* 0x010fc80000011603 */
[----:B------:R-:W-:Y:S02]  /*1290*/  SEL R3, R20, R3, !P0 ;  /* 0x0000000314037207 */ /* 0x000fe40004000000 */
[----:B---3--:R-:W-:-:S04]  /*12a0*/  ISETP.NE.AND P1, PT, R8, 0x1, PT ;  /* 0x000000010800780c */ /* 0x008fc80003f25270 */
[----:B------:R-:W-:-:S05]  /*12b0*/  SEL R4, R21, R4, !P1 ;  /* 0x0000000415047207 */ /* 0x000fca0004800000 */
[----:B------:R-:W-:Y:S02]  /*12c0*/  IMAD.IADD R5, R3, 0x1, -R4 ;  /* 0x0000000103057824 */ /* 0x000fe400078e0a04 */
[----:B------:R-:W-:Y:S02]  /*12d0*/  IMAD.IADD R3, R4, 0x1, -R3 ;  /* 0x0000000104037824 */ /* 0x000fe400078e0a03 */
[----:B------:R-:W-:Y:S02]  /*12e0*/  IMAD R21, R5, R8, R21 ;  /* 0x0000000805157224 */ /* 0x000fe400078e0215 */
[----:B------:R-:W-:-:S07]  /*12f0*/  IMAD R20, R3, R2, R20 ;  /* 0x0000000203147224 */ /* 0x000fce00078e0214 */
.L_x_16:
[----:B------:R-:W-:Y:S01]  /*1300*/  BAR.SYNC.DEFER_BLOCKING 0x0 ;  /* 0x0000000000007b1d */ /* 0x000fe20000010000 */
[----:B------:R-:W-:Y:S01]  /*1310*/  UISETP.NE.AND UP1, UPT, UR8, 0x2, UPT ;  /* 0x000000020800788c */ /* 0x000fe2000bf25270 */
[----:B------:R-:W-:Y:S02]  /*1320*/  ISETP.NE.OR P5, PT, R0, 0x2, !P5 ;  /* 0x000000020000780c */ /* 0x000fe40006fa5670 */
[----:B------:R-:W-:-:S06]  /*1330*/  LOP3.LUT R2, R170, 0x1f, RZ, 0xc0, !PT ;  /* 0x0000001faa027812 */ /* 0x000fcc00078ec0ff */
[----:B------:R-:W-:Y:S05]  /*1340*/  BRA.U UP1, `(.L_x_17) ;  /* 0x00000011013c7547 */ /* 0x000fea000b800000 */
[----:B------:R-:W1:Y:S01]  /*1350*/  LDCU UR13, c[0x0][0x38c] ;  /* 0x00007180ff0d77ac */ /* 0x000e620008000800 */
[----:B------:R-:W2:Y:S01]  /*1360*/  LDC R9, c[0x0][0x370] ;  /* 0x0000dc00ff097b82 */ /* 0x000ea20000000800 */
[----:B------:R-:W-:Y:S01]  /*1370*/  PLOP3.LUT P1, PT, PT, PT, UP2, 0x80, 0x8 ;  /* 0x000000000008781c */ /* 0x000fe20003f2f028 */
[----:B------:R-:W-:Y:S01]  /*1380*/  HFMA2 R12, -RZ, RZ, 0, 0 ;  /* 0x00000000ff0c7431 */ /* 0x000fe200000001ff */
[----:B------:R-:W-:Y:S01]  /*1390*/  ISETP.EQ.OR P4, PT, R2, RZ, P5 ;  /* 0x000000ff0200720c */ /* 0x000fe20002f82670 */
[----:B------:R-:W-:Y:S01]  /*13a0*/  IMAD.MOV.U32 R15, RZ, RZ, 0x1 ;  /* 0x00000001ff0f7424 */ /* 0x000fe200078e00ff */
[----:B------:R-:W-:Y:S01]  /*13b0*/  PLOP3.LUT P1, PT, P1, PT, PT, 0x8, 0x80 ;  /* 0x000000000080781c */ /* 0x000fe20000f2e170 */
[----:B------:R-:W-:Y:S01]  /*13c0*/  IMAD.MOV.U32 R14, RZ, RZ, RZ ;  /* 0x000000ffff0e7224 */ /* 0x000fe200078e00ff */
[----:B------:R-:W-:Y:S01]  /*13d0*/  MOV R8, 0x1 ;  /* 0x0000000100087802 */ /* 0x000fe20000000f00 */
[----:B------:R-:W4:Y:S01]  /*13e0*/  LDC R0, c[0x0][0x374] ;  /* 0x0000dd00ff007b82 */ /* 0x000f220000000800 */
[----:B------:R-:W-:Y:S01]  /*13f0*/  IMAD.MOV.U32 R10, RZ, RZ, RZ ;  /* 0x000000ffff0a7224 */ /* 0x000fe200078e00ff */
[----:B------:R-:W2:Y:S01]  /*1400*/  LDCU.64 UR22, c[0x0][0x348] ;  /* 0x00006900ff1677ac */ /* 0x000ea20008000a00 */
[----:B------:R-:W-:Y:S01]  /*1410*/  UMOV UR6, URZ ;  /* 0x000000ff00067c82 */ /* 0x000fe20008000000 */
[----:B-1----:R-:W-:-:S04]  /*1420*/  UIADD3 UR5, UPT, UPT, UR13, 0x3f, URZ ;  /* 0x0000003f0d057890 */ /* 0x002fc8000fffe0ff */
[----:B------:R-:W-:-:S04]  /*1430*/  USHF.R.S32.HI UR4, URZ, 0x1f, UR5 ;  /* 0x0000001fff047899 */ /* 0x000fc80008011405 */
[----:B------:R-:W-:-:S04]  /*1440*/  ULEA.HI UR4, UR4, UR5, URZ, 0x6 ;  /* 0x0000000504047291 */ /* 0x000fc8000f8f30ff */
[----:B------:R-:W-:Y:S02]  /*1450*/  USHF.R.S32.HI UR15, URZ, 0x6, UR4 ;  /* 0x00000006ff0f7899 */ /* 0x000fe40008011404 */
[----:B------:R-:W-:Y:S02]  /*1460*/  UIADD3 UR4, UPT, UPT, UR13, -0x1, URZ ;  /* 0xffffffff0d047890 */ /* 0x000fe4000fffe0ff */
[----:B------:R-:W-:Y:S02]  /*1470*/  UISETP.LT.U32.AND UP0, UPT, UR15, 0x3, UPT ;  /* 0x000000030f00788c */ /* 0x000fe4000bf01070 */
[----:B------:R-:W-:Y:S02]  /*1480*/  UISETP.GE.U32.AND UP1, UPT, UR4, -0x7f, UPT ;  /* 0xffffff810400788c */ /* 0x000fe4000bf26070 */
[----:B------:R-:W-:Y:S02]  /*1490*/  USEL UR14, UR15, 0x3, UP0 ;  /* 0x000000030f0e7887 */ /* 0x000fe40008000000 */
[----:B------:R-:W-:-:S02]  /*14a0*/  UIADD3 UR13, UPT, UPT, UR13, 0x7e, URZ ;  /* 0x0000007e0d0d7890 */ /* 0x000fc4000fffe0ff */
[----:B------:R-:W-:Y:S02]  /*14b0*/  UIADD3 UR5, UPT, UPT, UR14, -0x1, URZ ;  /* 0xffffffff0e057890 */ /* 0x000fe4000fffe0ff */
[----:B------:R-:W-:-:S03]  /*14c0*/  UIADD3 UR7, UPT, UPT, UR15, -UR14, URZ ;  /* 0x8000000e0f077290 */ /* 0x000fc6000fffe0ff */
[----:B------:R-:W-:-:S04]  /*14d0*/  @UP1 UIADD3 UR5, UPT, UPT, UR14, URZ, URZ ;  /* 0x000000ff0e051290 */ /* 0x000fc8000fffe0ff */
[----:B--2---:R-:W-:-:S12]  /*14e0*/  UIADD3 UR5, UPT, UPT, UR5, 0x1, URZ ;  /* 0x0000000105057890 */ /* 0x004fd8000fffe0ff */
.L_x_35:
[----:B------:R-:W-:Y:S01]  /*14f0*/  UISETP.NE.AND UP0, UPT, UR37, URZ, UPT ;  /* 0x000000ff2500728c */ /* 0x000fe2000bf05270 */
[----:B------:R-:W1:Y:S08]  /*1500*/  S2UR UR37, SR_CgaCtaId ;  /* 0x00000000002579c3 */ /* 0x000e700000008800 */
[----:B------:R-:W-:Y:S05]  /*1510*/  BRA.U UP0, `(.L_x_18) ;  /* 0x0000000100347547 */ /* 0x000fea000b800000 */
[----:B------:R-:W2:Y:S01]  /*1520*/  S2R R2, SR_CgaCtaId ;  /* 0x0000000000027919 */ /* 0x000ea20000008800 */
[----:B------:R-:W-:-:S04]  /*1530*/  MOV R3, 0x400 ;  /* 0x0000040000037802 */ /* 0x000fc80000000f00 */
[----:B--2---:R-:W-:Y:S02]  /*1540*/  LEA R3, R2, R3, 0x18 ;  /* 0x0000000302037211 */ /* 0x004fe400078ec0ff */
[----:B------:R-:W-:-:S03]  /*1550*/  SHF.L.U32 R2, R8, 0x1f, RZ ;  /* 0x0000001f08027819 */ /* 0x000fc600000006ff */
[----:B------:R-:W-:-:S04]  /*1560*/  IMAD R3, R10, 0x8, R3 ;  /* 0x000000080a037824 */ /* 0x000fc800078e0203 */
[----:B------:R-:W2:Y:S02]  /*1570*/  SYNCS.PHASECHK.TRANS64.TRYWAIT P0, [R3+URZ+0xd0], R2 ;  /* 0x0000d002030075a7 */ /* 0x000ea400080011ff */
[----:B--2---:R-:W-:Y:S05]  /*1580*/  @!P0 BRA `(.L_x_19) ;  /* 0x00000094008c8947 */ /* 0x004fea0003800000 */
.L_x_128:
[----:B------:R-:W-:Y:S01]  /*1590*/  VIADD R10, R10, 0x1 ;  /* 0x000000010a0a7836 */ /* 0x000fe20000000000 */
[----:B------:R2:W-:Y:S04]  /*15a0*/  SYNCS.ARRIVE.TRANS64.A1T0 RZ, [R3+URZ+0xc0], RZ ;  /* 0x0000c0ff03ff79a7 */ /* 0x0005e800081000ff */
[----:B------:R-:W-:-:S04]  /*15b0*/  ISETP.NE.AND P0, PT, R10, 0x2, PT ;  /* 0x000000020a00780c */ /* 0x000fc80003f05270 */
[----:B------:R-:W-:Y:S02]  /*15c0*/  SEL R10, R10, RZ, P0 ;  /* 0x000000ff0a0a7207 */ /* 0x000fe40000000000 */
[----:B--2---:R-:W-:-:S04]  /*15d0*/  SEL R3, RZ, 0x1, P0 ;  /* 0x00000001ff037807 */ /* 0x004fc80000000000 */
[----:B------:R-:W-:-:S07]  /*15e0*/  LOP3.LUT R8, R8, R3, RZ, 0x3c, !PT ;  /* 0x0000000308087212 */ /* 0x000fce00078e3cff */
.L_x_18:
[----:B------:R-:W-:Y:S01]  /*15f0*/  UMOV UR4, 0x400 ;  /* 0x0000040000047882 */ /* 0x000fe20000000000 */
[----:B------:R-:W-:Y:S01]  /*1600*/  SHF.L.U32 R2, R15, 0x1f, RZ ;  /* 0x0000001f0f027819 */ /* 0x000fe200000006ff */
[----:B-1----:R-:W-:Y:S01]  /*1610*/  ULEA UR4, UR37, UR4, 0x18 ;  /* 0x0000000425047291 */ /* 0x002fe2000f8ec0ff */
[----:B------:R-:W-:Y:S01]  /*1620*/  R2UR UR35, R21 ;  /* 0x00000000152372ca */ /* 0x000fe200000e0000 */
[----:B------:R-:W-:Y:S01]  /*1630*/  UISETP.GE.U32.AND UP0, UPT, UR13, 0x7f, UPT ;  /* 0x0000007f0d00788c */ /* 0x000fe2000bf06070 */
[----:B------:R-:W-:Y:S01]  /*1640*/  R2UR UR11, R20 ;  /* 0x00000000140b72ca */ /* 0x000fe200000e0000 */
[----:B------:R-:W-:Y:S01]  /*1650*/  ULEA UR8, UR6, UR4, 0x3 ;  /* 0x0000000406087291 */ /* 0x000fe2000f8e18ff */
[----:B------:R-:W-:-:S08]  /*1660*/  UMOV UR24, URZ ;  /* 0x000000ff00187c82 */ /* 0x000fd00008000000 */
[----:B------:R1:W2:Y:S01]  /*1670*/  SYNCS.PHASECHK.TRANS64.TRYWAIT P0, [UR8+0x18], R2 ;  /* 0x00001802ff0075a7 */ /* 0x0002a20008001108 */
[----:B------:R-:W-:Y:S02]  /*1680*/  USHF.L.U32 UR35, UR35, 0x7, URZ ;  /* 0x0000000723237899 */ /* 0x000fe400080006ff */
[----:B------:R-:W-:Y:S01]  /*1690*/  USHF.L.U32 UR11, UR11, 0x8, URZ ;  /* 0x000000080b0b7899 */ /* 0x000fe200080006ff */
[----:B------:R-:W-:Y:S11]  /*16a0*/  BRA.U !UP0, `(.L_x_20) ;  /* 0x0000000108a87547 */ /* 0x000ff6000b800000 */
[----:B------:R-:W-:Y:S01]  /*16b0*/  UMOV UR16, URZ ;  /* 0x000000ff00107c82 */ /* 0x000fe20008000000 */
[----:B------:R-:W-:-:S05]  /*16c0*/  UMOV UR17, UR6 ;  /* 0x0000000600117c82 */ /* 0x000fca0008000000 */
.L_x_25:
[----:B-1----:R-:W-:Y:S01]  /*16d0*/  ULEA UR33, UR17, UR4, 0x3 ;  /* 0x0000000411217291 */ /* 0x002fe2000f8e18ff */
[----:B--2---:R-:W-:Y:S01]  /*16e0*/  @!P5 MOV R3, 0xc000 ;  /* 0x0000c0000003d802 */ /* 0x004fe20000000f00 */
[----:B--2---:R-:W-:Y:S10]  /*16f0*/  @P0 BRA `(.L_x_21) ;  /* 0x00000000000c0947 */ /* 0x004ff40003800000 */
[----:B------:R-:W-:-:S04]  /*1700*/  SHF.L.U32 R5, R15, 0x1f, RZ ;  /* 0x0000001f0f057819 */ /* 0x000fc800000006ff */
[----:B------:R-:W2:Y:S02]  /*1710*/  SYNCS.PHASECHK.TRANS64.TRYWAIT P0, [UR33+0x18], R5 ;  /* 0x00001805ff0075a7 */ /* 0x000ea40008001121 */
[----:B--2---:R-:W-:Y:S05]  /*1720*/  @!P0 BRA `(.L_x_22) ;  /* 0x0000009400388947 */ /* 0x004fea0003800000 */
.L_x_21:
[----:B------:R2:W-:Y:S01]  /*1730*/  @!P5 SYNCS.ARRIVE.TRANS64 RZ, [UR33], R3 ;  /* 0x00000003ffffd9a7 */ /* 0x0005e20008000021 */
[----:B------:R-:W-:Y:S04]  /*1740*/  BSSY.RECONVERGENT B0, `(.L_x_23) ;  /* 0x0000003000007945 */ /* 0x000fe80003800200 */
[----:B------:R-:W-:Y:S05]  /*1750*/  @P4 BRA `(.L_x_24) ;  /* 0x0000000000044947 */ /* 0x000fea0003800000 */
[----:B------:R-:W-:Y:S05]  /*1760*/  BPT.TRAP 0x1 ;  /* 0x000000040000795c */ /* 0x000fea0000300000 */
.L_x_24:
[----:B------:R-:W-:Y:S05]  /*1770*/  BSYNC.RECONVERGENT B0 ;  /* 0x0000000000007941 */ /* 0x000fea0003800200 */
.L_x_23:
[----:B------:R-:W-:Y:S02]  /*1780*/  UIADD3 UR6, UPT, UPT, UR17, 0x1, URZ ;  /* 0x0000000111067890 */ /* 0x000fe4000fffe0ff */
[----:B------:R-:W-:Y:S02]  /*1790*/  ULEA UR32, UR17, UR4, 0xe ;  /* 0x0000000411207291 */ /* 0x000fe4000f8e70ff */
[----:B------:R-:W-:Y:S02]  /*17a0*/  UISETP.NE.AND UP0, UPT, UR6, 0x3, UPT ;  /* 0x000000030600788c */ /* 0x000fe4000bf05270 */
[----:B------:R-:W-:Y:S02]  /*17b0*/  UIADD3 UR26, UP1, UPT, UR22, 0x80, URZ ;  /* 0x00000080161a7890 */ /* 0x000fe4000ff3e0ff */
[----:B------:R-:W-:Y:S02]  /*17c0*/  USEL UR9, URZ, 0x1, UP0 ;  /* 0x00000001ff097887 */ /* 0x000fe40008000000 */
[----:B------:R-:W-:-:S02]  /*17d0*/  USEL UR6, UR6, URZ, UP0 ;  /* 0x000000ff06067287 */ /* 0x000fc40008000000 */
[----:B------:R-:W-:Y:S02]  /*17e0*/  UIADD3 UR20, UP0, UPT, UR22, 0x180, URZ ;  /* 0x0000018016147890 */ /* 0x000fe4000ff1e0ff */
[----:B------:R-:W-:Y:S01]  /*17f0*/  ULEA UR8, UR6, UR4, 0x3 ;  /* 0x0000000406087291 */ /* 0x000fe2000f8e18ff */
[----:B------:R-:W-:Y:S01]  /*1800*/  LOP3.LUT R15, R15, UR9, RZ, 0x3c, !PT ;  /* 0x000000090f0f7c12 */ /* 0x000fe2000f8e3cff */
[----:B------:R-:W-:Y:S02]  /*1810*/  USHF.L.U32 UR34, UR16, 0x6, URZ ;  /* 0x0000000610227899 */ /* 0x000fe400080006ff */
[----:B------:R-:W-:Y:S01]  /*1820*/  UIADD3.X UR27, UPT, UPT, URZ, UR23, URZ, UP1, !UPT ;  /* 0x00000017ff1b7290 */ /* 0x000fe20008ffe4ff */
[----:B-1----:R-:W-:Y:S01]  /*1830*/  SHF.L.U32 R2, R15, 0x1f, RZ ;  /* 0x0000001f0f027819 */ /* 0x002fe200000006ff */
[----:B------:R-:W-:Y:S02]  /*1840*/  UIADD3 UR32, UPT, UPT, UR32, 0x10800, URZ ;  /* 0x0001080020207890 */ /* 0x000fe4000fffe0ff */
[----:B------:R-:W-:Y:S01]  /*1850*/  UIADD3.X UR21, UPT, UPT, URZ, UR23, URZ, UP0, !UPT ;  /* 0x00000017ff157290 */ /* 0x000fe200087fe4ff */
[----:B------:R1:W1:Y:S01]  /*1860*/  SYNCS.PHASECHK.TRANS64.TRYWAIT P0, [UR8+0x18], R2 ;  /* 0x00001802ff0075a7 */ /* 0x0002620008001108 */
[----:B------:R-:W-:Y:S01]  /*1870*/  ULEA UR8, UR17, UR4, 0xf ;  /* 0x0000000411087291 */ /* 0x000fe2000f8e78ff */
[----:B------:R-:W-:Y:S01]  /*1880*/  UMOV UR18, 0x0 ;  /* 0x0000000000127882 */ /* 0x000fe20000000000 */
[----:B------:R-:W-:-:S02]  /*1890*/  UMOV UR19, 0x10000000 ;  /* 0x1000000000137882 */ /* 0x000fc40000000000 */
[----:B------:R-:W-:Y:S01]  /*18a0*/  UIADD3 UR8, UPT, UPT, UR8, 0x1c800, URZ ;  /* 0x0001c80008087890 */ /* 0x000fe2000fffe0ff */
[----:B------:R1:W-:Y:S01]  /*18b0*/  UTMALDG.3D [UR32], [UR26], desc[UR18] ;  /* 0x000012201a0075b4 */ /* 0x0003e20008011000 */
[----:B------:R-:W-:Y:S01]  /*18c0*/  UMOV UR12, UR36 ;  /* 0x00000024000c7c82 */ /* 0x000fe20008000000 */
[----:B------:R-:W-:Y:S01]  /*18d0*/  UMOV UR9, UR33 ;  /* 0x0000002100097c82 */ /* 0x000fe20008000000 */
[----:B------:R-:W-:Y:S01]  /*18e0*/  UMOV UR10, UR34 ;  /* 0x00000022000a7c82 */ /* 0x000fe20008000000 */
[----:B------:R-:W-:Y:S01]  /*18f0*/  UIADD3 UR16, UPT, UPT, UR16, 0x1, URZ ;  /* 0x0000000110107890 */ /* 0x000fe2000fffe0ff */
[----:B------:R-:W-:Y:S01]  /*1900*/  UMOV UR24, UR5 ;  /* 0x0000000500187c82 */ /* 0x000fe20008000000 */
[----:B------:R-:W-:Y:S02]  /*1910*/  UMOV UR17, UR6 ;  /* 0x0000000600117c82 */ /* 0x000fe40008000000 */
[----:B------:R1:W-:Y:S01]  /*1920*/  UTMALDG.3D [UR8], [UR20], desc[UR18] ;  /* 0x00001208140075b4 */ /* 0x0003e20008011000 */
[----:B------:R-:W-:-:S09]  /*1930*/  UISETP.NE.AND UP0, UPT, UR16, UR5, UPT ;  /* 0x000000051000728c */ /* 0x000fd2000bf05270 */
[----:B------:R-:W-:Y:S05]  /*1940*/  BRA.U UP0, `(.L_x_25) ;  /* 0xfffffffd00607547 */ /* 0x000fea000b83ffff */
.L_x_20:
[----:B-1----:R-:W-:Y:S01]  /*1950*/  ULEA UR8, UR6, UR4, 0x3 ;  /* 0x0000000406087291 */ /* 0x002fe2000f8e18ff */
[----:B------:R-:W-:Y:S01]  /*1960*/  SHF.L.U32 R2, R15, 0x1f, RZ ;  /* 0x0000001f0f027819 */ /* 0x000fe200000006ff */
[----:B------:R-:W-:Y:S01]  /*1970*/  @!P1 SYNCS.ARRIVE.TRANS64.A1T0 RZ, [UR4+0x78], RZ ;  /* 0x000078ffffff99a7 */ /* 0x000fe20008100004 */
[----:B------:R-:W-:-:S06]  /*1980*/  UISETP.GT.AND UP0, UPT, UR15, UR14, UPT ;  /* 0x0000000e0f00728c */ /* 0x000fcc000bf04270 */
[----:B--2---:R1:W2:Y:S03]  /*1990*/  SYNCS.PHASECHK.TRANS64.TRYWAIT P0, [UR8+0x18], R2 ;  /* 0x00001802ff0075a7 */ /* 0x0042a60008001108 */
[----:B------:R-:W-:Y:S05]  /*19a0*/  BRA.U !UP0, `(.L_x_26) ;  /* 0x0000000108ac7547 */ /* 0x000fea000b800000 */
[----:B------:R-:W-:Y:S01]  /*19b0*/  UIADD3 UR21, UPT, UPT, UR7, UR24, URZ ;  /* 0x0000001807157290 */ /* 0x000fe2000fffe0ff */
[----:B------:R-:W-:-:S11]  /*19c0*/  UMOV UR25, UR6 ;  /* 0x0000000600197c82 */ /* 0x000fd60008000000 */
.L_x_31:
[----:B-1----:R-:W-:Y:S01]  /*19d0*/  ULEA UR17, UR25, UR4, 0x3 ;  /* 0x0000000419117291 */ /* 0x002fe2000f8e18ff */
[----:B--2---:R-:W-:Y:S01]  /*19e0*/  @!P5 MOV R3, 0xc000 ;  /* 0x0000c0000003d802 */ /* 0x004fe20000000f00 */
[----:B--2---:R-:W-:Y:S10]  /*19f0*/  @P0 BRA `(.L_x_27) ;  /* 0x00000000000c0947 */ /* 0x004ff40003800000 */
[----:B------:R-:W-:-:S04]  /*1a00*/  SHF.L.U32 R5, R15, 0x1f, RZ ;  /* 0x0000001f0f057819 */ /* 0x000fc800000006ff */
[----:B------:R-:W2:Y:S02]  /*1a10*/  SYNCS.PHASECHK.TRANS64.TRYWAIT P0, [UR17+0x18], R5 ;  /* 0x00001805ff0075a7 */ /* 0x000ea40008001111 */
[----:B--2---:R-:W-:Y:S05]  /*1a20*/  @!P0 BRA `(.L_x_28) ;  /* 0x0000009000908947 */ /* 0x004fea0003800000 */
.L_x_27:
[----:B------:R2:W-:Y:S01]  /*1a30*/  @!P5 SYNCS.ARRIVE.TRANS64 RZ, [UR17], R3 ;  /* 0x00000003ffffd9a7 */ /* 0x0005e20008000011 */
[----:B------:R-:W-:Y:S04]  /*1a40*/  BSSY.RECONVERGENT B0, `(.L_x_29) ;  /* 0x0000003000007945 */ /* 0x000fe80003800200 */
[----:B------:R-:W-:Y:S05]  /*1a50*/  @P4 BRA `(.L_x_30) ;  /* 0x0000000000044947 */ /* 0x000fea0003800000 */
[----:B------:R-:W-:Y:S05]  /*1a60*/  BPT.TRAP 0x1 ;  /* 0x000000040000795c */ /* 0x000fea0000300000 */
.L_x_30:
[----:B------:R-:W-:Y:S05]  /*1a70*/  BSYNC.RECONVERGENT B0 ;  /* 0x0000000000007941 */ /* 0x000fea0003800200 */
.L_x_29:
        /* <DEDUP_REMOVED lines=10> */
[----:B------:R-:W-:Y:S01]  /*1b20*/  UIADD3 UR16, UPT, UPT, UR16, 0x10800, URZ ;  /* 0x0001080010107890 */ /* 0x000fe2000fffe0ff */
[----:B-1----:R-:W-:Y:S01]  /*1b30*/  SHF.L.U32 R2, R15, 0x1f, RZ ;  /* 0x0000001f0f027819 */ /* 0x002fe200000006ff */
[----:B------:R-:W-:Y:S02]  /*1b40*/  UIADD3.X UR31, UPT, UPT, URZ, UR23, URZ, UP1, !UPT ;  /* 0x00000017ff1f7290 */ /* 0x000fe40008ffe4ff */
[----:B------:R-:W-:Y:S01]  /*1b50*/  UIADD3.X UR29, UPT, UPT, URZ, UR23, URZ, UP0, !UPT ;  /* 0x00000017ff1d7290 */ /* 0x000fe200087fe4ff */
[----:B------:R1:W1:Y:S01]  /*1b60*/  SYNCS.PHASECHK.TRANS64.TRYWAIT P0, [UR8+0x18], R2 ;  /* 0x00001802ff0075a7 */ /* 0x0002620008001108 */
[----:B------:R-:W-:Y:S01]  /*1b70*/  ULEA UR8, UR25, UR4, 0xf ;  /* 0x0000000419087291 */ /* 0x000fe2000f8e78ff */
[----:B------:R-:W-:Y:S01]  /*1b80*/  UMOV UR26, 0x0 ;  /* 0x00000000001a7882 */ /* 0x000fe20000000000 */
[----:B------:R-:W-:-:S02]  /*1b90*/  UMOV UR27, 0x10000000 ;  /* 0x10000000001b7882 */ /* 0x000fc40000000000 */
[----:B------:R-:W-:Y:S01]  /*1ba0*/  UIADD3 UR8, UPT, UPT, UR8, 0x1c800, URZ ;  /* 0x0001c80008087890 */ /* 0x000fe2000fffe0ff */
[----:B------:R-:W-:Y:S01]  /*1bb0*/  UMOV UR19, UR35 ;  /* 0x0000002300137c82 */ /* 0x000fe20008000000 */
[----:B------:R-:W-:Y:S01]  /*1bc0*/  UMOV UR20, UR36 ;  /* 0x0000002400147c82 */ /* 0x000fe20008000000 */
[----:B------:R-:W-:Y:S01]  /*1bd0*/  UMOV UR12, UR36 ;  /* 0x00000024000c7c82 */ /* 0x000fe20008000000 */
[----:B------:R-:W-:Y:S01]  /*1be0*/  UMOV UR9, UR17 ;  /* 0x0000001100097c82 */ /* 0x000fe20008000000 */
[----:B------:R-:W-:Y:S01]  /*1bf0*/  UMOV UR10, UR18 ;  /* 0x00000012000a7c82 */ /* 0x000fe20008000000 */
[----:B------:R1:W-:Y:S01]  /*1c00*/  UTMALDG.3D [UR16], [UR30], desc[UR26] ;  /* 0x00001a101e0075b4 */ /* 0x0003e20008011000 */
[----:B------:R-:W-:Y:S01]  /*1c10*/  UIADD3 UR24, UPT, UPT, UR24, 0x1, URZ ;  /* 0x0000000118187890 */ /* 0x000fe2000fffe0ff */
[----:B------:R-:W-:-:S03]  /*1c20*/  UMOV UR25, UR6 ;  /* 0x0000000600197c82 */ /* 0x000fc60008000000 */
[----:B------:R-:W-:Y:S01]  /*1c30*/  UISETP.NE.AND UP0, UPT, UR24, UR21, UPT ;  /* 0x000000151800728c */ /* 0x000fe2000bf05270 */
[----:B------:R1:W-:Y:S08]  /*1c40*/  UTMALDG.3D [UR8], [UR28], desc[UR26] ;  /* 0x00001a081c0075b4 */ /* 0x0003f00008011000 */
[----:B------:R-:W-:Y:S05]  /*1c50*/  BRA.U UP0, `(.L_x_31) ;  /* 0xfffffffd005c7547 */ /* 0x000fea000b83ffff */
.L_x_26:
[----:B-1----:R-:W-:Y:S01]  /*1c60*/  LEA R2, R14, UR4, 0x3 ;  /* 0x000000040e027c11 */ /* 0x002fe2000f8e18ff */
[----:B------:R-:W-:Y:S01]  /*1c70*/  NOP ;  /* 0x0000000000007918 */ /* 0x000fe20000000000 */
[----:B--2---:R-:W-:Y:S02]  /*1c80*/  SHF.L.U32 R3, R12, 0x1f, RZ ;  /* 0x0000001f0c037819 */ /* 0x004fe400000006ff */
[----:B------:R-:W-:Y:S02]  /*1c90*/  LEA R4, R14, UR4, 0x4 ;  /* 0x000000040e047c11 */ /* 0x000fe4000f8e20ff */
[----:B------:R-:W1:Y:S02]  /*1ca0*/  SYNCS.PHASECHK.TRANS64.TRYWAIT P0, [R2+URZ+0x80], R3 ;  /* 0x00008003020075a7 */ /* 0x000e6400080011ff */
[----:B-1----:R-:W-:Y:S05]  /*1cb0*/  @!P0 BRA `(.L_x_32) ;  /* 0x0000009000048947 */ /* 0x002fea0003800000 */
.L_x_131:
[----:B------:R-:W2:Y:S01]  /*1cc0*/  LDS.128 R4, [R4+0xf0] ;  /* 0x0000f00004047984 */ /* 0x000ea20000000c00 */
[----:B---3--:R-:W-:Y:S01]  /*1cd0*/  ISETP.GE.AND P0, PT, R72, 0x1, PT ;  /* 0x000000014800780c */ /* 0x008fe20003f06270 */
[----:B-1----:R-:W-:Y:S01]  /*1ce0*/  VIADD R2, R2, 0x90 ;  /* 0x0000009002027836 */ /* 0x002fe20000000000 */
[----:B------:R-:W-:Y:S01]  /*1cf0*/  @!PT LDS RZ, [RZ] ;  /* 0x00000000fffff984 */ /* 0x000fe20000000800 */
[----:B------:R-:W-:Y:S01]  /*1d00*/  @!PT LDS RZ, [RZ] ;  /* 0x00000000fffff984 */ /* 0x000fe20000000800 */
[----:B------:R-:W-:Y:S01]  /*1d10*/  @!PT LDS RZ, [RZ] ;  /* 0x00000000fffff984 */ /* 0x000fe20000000800 */
[----:B------:R-:W-:Y:S01]  /*1d20*/  @!PT LDS RZ, [RZ] ;  /* 0x00000000fffff984 */ /* 0x000fe20000000800 */
[----:B------:R1:W-:Y:S06]  /*1d30*/  MEMBAR.ALL.CTA ;  /* 0x0000000000007992 */ /* 0x0003ec0000008000 */
[----:B-1----:R-:W1:Y:S01]  /*1d40*/  FENCE.VIEW.ASYNC.S ;  /* 0x00000000000073c6 */ /* 0x002e620000000000 */
[----:B------:R-:W-:-:S04]  /*1d50*/  PRMT R2, RZ, 0x654, R2 ;  /* 0x00000654ff027816 */ /* 0x000fc80000000002 */
[----:B-1----:R1:W-:Y:S01]  /*1d60*/  SYNCS.ARRIVE.TRANS64.RED.A1T0 RZ, [R2+URZ], RZ ;  /* 0x000000ff02ff79a7 */ /* 0x0023e200081004ff */
[----:B--2---:R-:W-:-:S13]  /*1d70*/  LOP3.LUT P2, RZ, R6, 0x1, RZ, 0xc0, !PT ;  /* 0x0000000106ff7812 */ /* 0x004fda000784c0ff */
[----:B------:R-:W-:Y:S01]  /*1d80*/  @P2 SHF.R.U32.HI R3, RZ, 0x10, R5 ;  /* 0x00000010ff032819 */ /* 0x000fe20000011605 */
[----:B------:R-:W-:Y:S01]  /*1d90*/  VOTEU.ANY UP0, P2 ;  /* 0x0000000000ff7886 */ /* 0x000fe20001000100 */
[----:B------:R-:W-:Y:S02]  /*1da0*/  @P2 MOV R13, R4 ;  /* 0x00000004000d2202 */ /* 0x000fe40000000f00 */
[----:B------:R-:W-:Y:S02]  /*1db0*/  @P2 R2UR.BROADCAST UR8, R3 ;  /* 0x00000000030822ca */ /* 0x000fe400008e0000 */
[----:B------:R-:W-:-:S11]  /*1dc0*/  @P2 LOP3.LUT R11, R5, 0xffff, RZ, 0xc0, !PT ;  /* 0x0000ffff050b2812 */ /* 0x000fd600078ec0ff */
[----:B------:R-:W-:Y:S01]  /*1dd0*/  @UP0 UMOV UR36, UR8 ;  /* 0x0000000800240c82 */ /* 0x000fe20008000000 */
[----:B-1----:R-:W-:Y:S05]  /*1de0*/  @!P0 BRA `(.L_x_33) ;  /* 0x0000000000b88947 */ /* 0x002fea0003800000 */
[----:B------:R-:W4:Y:S01]  /*1df0*/  LDC.64 R4, c[0x0][0xb18] ;  /* 0x0002c600ff047b82 */ /* 0x000f220000000a00 */
[----:B------:R-:W-:-:S07]  /*1e00*/  ISETP.NE.AND P3, PT, R72, 0x1, PT ;  /* 0x000000014800780c */ /* 0x000fce0003f65270 */
[----:B------:R-:W1:Y:S08]  /*1e10*/  LDC.64 R6, c[0x0][0xb10] ;  /* 0x0002c400ff067b82 */ /* 0x000e700000000a00 */
[----:B------:R-:W2:Y:S08]  /*1e20*/  LDC R16, c[0x0][0xb20] ;  /* 0x0002c800ff107b82 */ /* 0x000eb00000000800 */
[----:B------:R-:W3:Y:S01]  /*1e30*/  LDC R18, c[0x0][0xb0c] ;  /* 0x0002c300ff127b82 */ /* 0x000ee20000000800 */
[----:B----4-:R-:W-:Y:S01]  /*1e40*/  IMAD.HI.U32 R17, R0, R5, RZ ;  /* 0x0000000500117227 */ /* 0x010fe200078e00ff */
[----:B------:R-:W-:-:S03]  /*1e50*/  ISETP.NE.AND P0, PT, R4, 0x1, PT ;  /* 0x000000010400780c */ /* 0x000fc60003f05270 */
[----:B------:R-:W-:-:S03]  /*1e60*/  IMAD.HI.U32 R5, R11, R5, RZ ;  /* 0x000000050b057227 */ /* 0x000fc600078e00ff */
[----:B------:R-:W4:Y:S01]  /*1e70*/  LDC.64 R2, c[0x0][0xb28] ;  /* 0x0002ca00ff027b82 */ /* 0x000f220000000a00 */
[----:B-1----:R-:W-:-:S04]  /*1e80*/  IMAD.HI.U32 R20, R9, R6, RZ ;  /* 0x0000000609147227 */ /* 0x002fc800078e00ff */
[----:B------:R-:W-:Y:S01]  /*1e90*/  IMAD.HI.U32 R22, R13, R6, RZ ;  /* 0x000000060d167227 */ /* 0x000fe200078e00ff */
[----:B------:R-:W-:Y:S02]  /*1ea0*/  SHF.R.U32.HI R20, RZ, R7, R20 ;  /* 0x00000007ff147219 */ /* 0x000fe40000011614 */
[-C--:B--2---:R-:W-:Y:S02]  /*1eb0*/  SHF.R.U32.HI R17, RZ, R16.reuse, R17 ;  /* 0x00000010ff117219 */ /* 0x084fe40000011611 */
[----:B------:R-:W-:Y:S02]  /*1ec0*/  SHF.R.U32.HI R16, RZ, R16, R5 ;  /* 0x00000010ff107219 */ /* 0x000fe40000011605 */
[----:B------:R-:W-:Y:S02]  /*1ed0*/  SEL R17, R0, R17, !P0 ;  /* 0x0000001100117207 */ /* 0x000fe40004000000 */
[----:B------:R-:W-:Y:S02]  /*1ee0*/  SHF.R.U32.HI R22, RZ, R7, R22 ;  /* 0x00000007ff167219 */ /* 0x000fe40000011616 */
[----:B---3--:R-:W-:-:S02]  /*1ef0*/  ISETP.NE.AND P1, PT, R18, 0x1, PT ;  /* 0x000000011200780c */ /* 0x008fc40003f25270 */
[----:B------:R-:W-:Y:S02]  /*1f00*/  SEL R5, R11, R16, !P0 ;  /* 0x000000100b057207 */ /* 0x000fe40004000000 */
[----:B------:R-:W-:Y:S02]  /*1f10*/  SEL R19, R9, R20, !P1 ;  /* 0x0000001409137207 */ /* 0x000fe40004800000 */
[----:B------:R-:W-:Y:S01]  /*1f20*/  SEL R7, R13, R22, !P1 ;  /* 0x000000160d077207 */ /* 0x000fe20004800000 */
[----:B----4-:R-:W-:-:S04]  /*1f30*/  IMAD.HI.U32 R20, R17, R2, RZ ;  /* 0x0000000211147227 */ /* 0x010fc800078e00ff */
[----:B------:R-:W-:Y:S01]  /*1f40*/  IMAD.HI.U32 R6, R19, R2, RZ ;  /* 0x0000000213067227 */ /* 0x000fe200078e00ff */
[----:B------:R-:W-:-:S04]  /*1f50*/  @P3 SHF.R.U32.HI R17, RZ, R3, R20 ;  /* 0x00000003ff113219 */ /* 0x000fc80000011614 */
        /* <DEDUP_REMOVED lines=8> */
[----:B------:R-:W-:-:S04]  /*1fe0*/  @!P0 IMAD.HI.U32 R16, R7, R2, RZ ;  /* 0x0000000207108227 */ /* 0x000fc800078e00ff */
[----:B------:R-:W-:Y:S01]  /*1ff0*/  IMAD.MOV R2, RZ, RZ, -R6 ;  /* 0x000000ffff027224 */ /* 0x000fe200078e0a06 */
[----:B------:R-:W-:-:S03]  /*2000*/  @!P0 SHF.R.U32.HI R16, RZ, R3, R16 ;  /* 0x00000003ff108219 */ /* 0x000fc60000011610 */
[----:B------:R-:W-:Y:S01]  /*2010*/  IMAD R2, R72, R2, R5 ;  /* 0x0000000248027224 */ /* 0x000fe200078e0205 */
[----:B------:R-:W-:Y:S02]  /*2020*/  @!P0 SEL R3, R7, R16, !P3 ;  /* 0x0000001007038207 */ /* 0x000fe40005800000 */
[----:B------:R-:W-:-:S03]  /*2030*/  IADD3 R16, PT, PT, -R5, RZ, RZ ;  /* 0x000000ff05107210 */ /* 0x000fc60007ffe1ff */
[--C-:B------:R-:W-:Y:S02]  /*2040*/  @!P0 IMAD.IADD R6, R6, 0x1, -R3.reuse ;  /* 0x0000000106068824 */ /* 0x100fe400078e0a03 */
[----:B------:R-:W-:Y:S01]  /*2050*/  @!P0 IMAD R3, R2, R19, R3 ;  /* 0x0000001302038224 */ /* 0x000fe200078e0203 */
[----:B------:R-:W-:Y:S01]  /*2060*/  IADD3 R2, PT, PT, -R7, RZ, RZ ;  /* 0x000000ff07027210 */ /* 0x000fe20007ffe1ff */
[----:B------:R-:W-:Y:S02]  /*2070*/  @!P0 IMAD R5, R72, R6, R7 ;  /* 0x0000000648058224 */ /* 0x000fe400078e0207 */
[----:B------:R-:W-:Y:S02]  /*2080*/  IMAD R11, R4, R16, R11 ;  /* 0x00000010040b7224 */ /* 0x000fe400078e020b */
[----:B------:R-:W-:Y:S02]  /*2090*/  @!P0 IMAD.MOV.U32 R7, RZ, RZ, R3 ;  /* 0x000000ffff078224 */ /* 0x000fe400078e0003 */
[----:B------:R-:W-:-:S02]  /*20a0*/  IMAD R2, R18, R2, R13 ;  /* 0x0000000212027224 */ /* 0x000fc400078e020d */
[----:B------:R-:W-:Y:S02]  /*20b0*/  IMAD R11, R5, R4, R11 ;  /* 0x00000004050b7224 */ /* 0x000fe400078e020b */
[----:B------:R-:W-:Y:S02]  /*20c0*/  IMAD R13, R7, R18, R2 ;  /* 0x00000012070d7224 */ /* 0x000fe400078e0202 */
.L_x_33:
[----:B------:R-:W1:Y:S02]  /*20d0*/  LDCU UR8, c[0x0][0xb30] ;  /* 0x00016600ff0877ac */ /* 0x000e640008000800 */
[----:B-1----:R-:W-:-:S09]  /*20e0*/  UISETP.NE.AND UP0, UPT, UR8, 0x1, UPT ;  /* 0x000000010800788c */ /* 0x002fd2000bf05270 */
[----:B------:R-:W-:Y:S05]  /*20f0*/  BRA.U UP0, `(.L_x_34) ;  /* 0x0000000100407547 */ /* 0x000fea000b800000 */
[----:B------:R-:W1:Y:S08]  /*2100*/  LDC.64 R4, c[0x0][0xb10] ;  /* 0x0002c400ff047b82 */ /* 0x000e700000000a00 */
[----:B------:R-:W2:Y:S08]  /*2110*/  LDC.64 R2, c[0x0][0xb18] ;  /* 0x0002c600ff027b82 */ /* 0x000eb00000000a00 */
[----:B------:R-:W3:Y:S08]  /*2120*/  LDC R6, c[0x0][0xb20] ;  /* 0x0002c800ff067b82 */ /* 0x000ef00000000800 */
[----:B------:R-:W4:Y:S01]  /*2130*/  LDC R16, c[0x0][0xb0c] ;  /* 0x0002c300ff107b82 */ /* 0x000f220000000800 */
[----:B-1----:R-:W-:-:S05]  /*2140*/  IMAD.HI.U32 R4, R13, R4, RZ ;  /* 0x000000040d047227 */ /* 0x002fca00078e00ff */
[----:B------:R-:W-:Y:S01]  /*2150*/  SHF.R.U32.HI R4, RZ, R5, R4 ;  /* 0x00000005ff047219 */ /* 0x000fe20000011604 */
[----:B--2---:R-:W-:Y:S01]  /*2160*/  IMAD.HI.U32 R3, R11, R3, RZ ;  /* 0x000000030b037227 */ /* 0x004fe200078e00ff */
[----:B------:R-:W-:-:S04]  /*2170*/  ISETP.NE.AND P0, PT, R2, 0x1, PT ;  /* 0x000000010200780c */ /* 0x000fc80003f05270 */
[----:B---3--:R-:W-:-:S04]  /*2180*/  SHF.R.U32.HI R6, RZ, R6, R3 ;  /* 0x00000006ff067219 */ /* 0x008fc80000011603 */
[----:B------:R-:W-:Y:S02]  /*2190*/  SEL R3, R11, R6, !P0 ;  /* 0x000000060b037207 */ /* 0x000fe40004000000 */
[----:B----4-:R-:W-:-:S04]  /*21a0*/  ISETP.NE.AND P1, PT, R16, 0x1, PT ;  /* 0x000000011000780c */ /* 0x010fc80003f25270 */
[----:B------:R-:W-:-:S05]  /*21b0*/  SEL R4, R13, R4, !P1 ;  /* 0x000000040d047207 */ /* 0x000fca0004800000 */
[----:B------:R-:W-:Y:S02]  /*21c0*/  IMAD.IADD R5, R3, 0x1, -R4 ;  /* 0x0000000103057824 */ /* 0x000fe400078e0a04 */
[----:B------:R-:W-:Y:S02]  /*21d0*/  IMAD.IADD R3, R4, 0x1, -R3 ;  /* 0x0000000104037824 */ /* 0x000fe400078e0a03 */
[----:B------:R-:W-:Y:S02]  /*21e0*/  IMAD R13, R5, R16, R13 ;  /* 0x00000010050d7224 */ /* 0x000fe400078e020d */
[----:B------:R-:W-:-:S07]  /*21f0*/  IMAD R11, R3, R2, R11 ;  /* 0x00000002030b7224 */ /* 0x000fce00078e020b */
.L_x_34:
[----:B------:R-:W-:Y:S01]  /*2200*/  VIADD R14, R14, 0x1 ;  /* 0x000000010e0e7836 */ /* 0x000fe20000000000 */
[----:B------:R-:W-:Y:S01]  /*2210*/  PLOP3.LUT P1, PT, PT, PT, PT, 0x80, 0x8 ;  /* 0x000000000008781c */ /* 0x000fe20003f2f070 */
[----:B------:R-:W-:Y:S02]  /*2220*/  IMAD.IADD R21, R13, 0x1, R156 ;  /* 0x000000010d157824 */ /* 0x000fe400078e029c */
[----:B------:R-:W-:Y:S01]  /*2230*/  IMAD.IADD R20, R11, 0x1, R154 ;  /* 0x000000010b147824 */ /* 0x000fe200078e029a */
[----:B------:R-:W-:-:S04]  /*2240*/  ISETP.NE.AND P0, PT, R14, 0x2, PT ;  /* 0x000000020e00780c */ /* 0x000fc80003f05270 */
[----:B------:R-:W-:Y:S02]  /*2250*/  SEL R3, RZ, 0x1, P0 ;  /* 0x00000001ff037807 */ /* 0x000fe40000000000 */
[----:B------:R-:W-:Y:S02]  /*2260*/  SEL R14, R14, RZ, P0 ;  /* 0x000000ff0e0e7207 */ /* 0x000fe40000000000 */
[----:B------:R-:W-:Y:S01]  /*2270*/  LOP3.LUT R12, R12, R3, RZ, 0x3c, !PT ;  /* 0x000000030c0c7212 */ /* 0x000fe200078e3cff */
[----:B------:R-:W-:Y:S06]  /*2280*/  @P2 BRA `(.L_x_35) ;  /* 0xfffffff000982947 */ /* 0x000fec000383ffff */
[----:B------:R-:W-:Y:S01]  /*2290*/  UIADD3 UR4, UPT, UPT, UR4, 0x18, URZ ;  /* 0x0000001804047890 */ /* 0x000fe2000fffe0ff */
[----:B------:R-:W-:-:S03]  /*22a0*/  SHF.L.U32 R3, R15, 0x1f, RZ ;  /* 0x0000001f0f037819 */ /* 0x000fc600000006ff */
[----:B------:R-:W-:-:S09]  /*22b0*/  ULEA UR5, UR6, UR4, 0x3 ;  /* 0x0000000406057291 */ /* 0x000fd2000f8e18ff */
[----:B------:R-:W1:Y:S02]  /*22c0*/  SYNCS.PHASECHK.TRANS64.TRYWAIT P0, [UR5], R3 ;  /* 0x00000003ff0075a7 */ /* 0x000e640008001105 */
[----:B-1----:R-:W-:Y:S05]  /*22d0*/  @!P0 BRA `(.L_x_36) ;  /* 0x0000008800908947 */ /* 0x002fea0003800000 */
.L_x_133:
[----:B------:R-:W-:-:S04]  /*22e0*/  UIADD3 UR6, UPT, UPT, UR6, 0x1, URZ ;  /* 0x0000000106067890 */ /* 0x000fc8000fffe0ff */
[----:B------:R-:W-:-:S04]  /*22f0*/  UISETP.NE.AND UP0, UPT, UR6, 0x3, UPT ;  /* 0x000000030600788c */ /* 0x000fc8000bf05270 */
[----:B------:R-:W-:Y:S02]  /*2300*/  USEL UR7, URZ, 0x1, UP0 ;  /* 0x00000001ff077887 */ /* 0x000fe40008000000 */
[----:B------:R-:W-:-:S04]  /*2310*/  USEL UR6, UR6, URZ, UP0 ;  /* 0x000000ff06067287 */ /* 0x000fc80008000000 */
[----:B------:R-:W-:Y:S01]  /*2320*/  ULEA UR5, UR6, UR4, 0x3 ;  /* 0x0000000406057291 */ /* 0x000fe2000f8e18ff */
[----:B------:R-:W-:-:S04]  /*2330*/  LOP3.LUT R15, R15, UR7, RZ, 0x3c, !PT ;  /* 0x000000070f0f7c12 */ /* 0x000fc8000f8e3cff */
[----:B-1----:R-:W-:-:S04]  /*2340*/  SHF.L.U32 R3, R15, 0x1f, RZ ;  /* 0x0000001f0f037819 */ /* 0x002fc800000006ff */
[----:B------:R-:W1:Y:S02]  /*2350*/  SYNCS.PHASECHK.TRANS64.TRYWAIT P0, [UR5], R3 ;  /* 0x00000003ff0075a7 */ /* 0x000e640008001105 */
[----:B-1----:R-:W-:Y:S05]  /*2360*/  @!P0 BRA `(.L_x_37) ;  /* 0x0000008800848947 */ /* 0x002fea0003800000 */
.L_x_135:
[----:B------:R-:W-:-:S04]  /*2370*/  UIADD3 UR6, UPT, UPT, UR6, 0x1, URZ ;  /* 0x0000000106067890 */ /* 0x000fc8000fffe0ff */
[----:B------:R-:W-:-:S04]  /*2380*/  UISETP.NE.AND UP0, UPT, UR6, 0x3, UPT ;  /* 0x000000030600788c */ /* 0x000fc8000bf05270 */
[----:B------:R-:W-:Y:S02]  /*2390*/  USEL UR5, URZ, 0x1, UP0 ;  /* 0x00000001ff057887 */ /* 0x000fe40008000000 */
[----:B------:R-:W-:-:S04]  /*23a0*/  USEL UR6, UR6, URZ, UP0 ;  /* 0x000000ff06067287 */ /* 0x000fc80008000000 */
[----:B------:R-:W-:Y:S01]  /*23b0*/  ULEA UR6, UR6, UR4, 0x3 ;  /* 0x0000000406067291 */ /* 0x000fe2000f8e18ff */
[----:B-1----:R-:W-:-:S04]  /*23c0*/  LOP3.LUT R3, R15, UR5, RZ, 0x3c, !PT ;  /* 0x000000050f037c12 */ /* 0x002fc8000f8e3cff */
[----:B------:R-:W-:Y:S01]  /*23d0*/  SHF.L.U32 R3, R3, 0x1f, RZ ;  /* 0x0000001f03037819 */ /* 0x000fe200000006ff */
[----:B----4-:R-:W-:-:S07]  /*23e0*/  IMAD.U32 R0, RZ, RZ, UR6 ;  /* 0x00000006ff007e24 */ /* 0x010fce000f8e00ff */
.L_x_38:
[----:B-1----:R1:W2:Y:S02]  /*23f0*/  SYNCS.PHASECHK.TRANS64.TRYWAIT P0, [R0+URZ], R3 ;  /* 0x00000003000075a7 */ /* 0x0022a400080011ff */
[----:B--2---:R-:W-:Y:S05]  /*2400*/  @!P0 NANOSLEEP.SYNCS 0x989680 ;  /* 0x009896800000895d */ /* 0x004fea0003900000 */
[----:B------:R-:W2:Y:S02]  /*2410*/  @!P0 SYNCS.PHASECHK.TRANS64 P0, [R0+URZ], R3 ;  /* 0x00000003000085a7 */ /* 0x000ea400080010ff */
[----:B--2---:R-:W-:Y:S05]  /*2420*/  @P0 EXIT ;  /* 0x000000000000094d */ /* 0x004fea0003800000 */
[----:B------:R-:W-:Y:S05]  /*2430*/  BRA `(.L_x_38) ;  /* 0xfffffffc00ec7947 */ /* 0x000fea000383ffff */
.L_x_17:
[----:B------:R-:W-:-:S04]  /*2440*/  UISETP.NE.AND UP1, UPT, UR37, URZ, UPT ;  /* 0x000000ff2500728c */ /* 0x000fc8000bf25270 */
[----:B------:R-:W-:-:S09]  /*2450*/  UISETP.NE.OR UP1, UPT, UR8, 0x1, UP1 ;  /* 0x000000010800788c */ /* 0x000fd20008f25670 */
[----:B------:R-:W-:Y:S05]  /*2460*/  BRA.U UP1, `(.L_x_39) ;  /* 0x0000000501487547 */ /* 0x000fea000b800000 */
[----:B------:R-:W-:Y:S01]  /*2470*/  ISETP.NE.AND P2, PT, R2, RZ, PT ;  /* 0x000000ff0200720c */ /* 0x000fe20003f45270 */
[----:B------:R-:W-:Y:S01]  /*2480*/  IMAD.MOV.U32 R12, RZ, RZ, 0x1 ;  /* 0x00000001ff0c7424 */ /* 0x000fe200078e00ff */
[----:B------:R-:W-:Y:S02]  /*2490*/  CS2R R10, SRZ ;  /* 0x00000000000a7805 */ /* 0x000fe4000001ff00 */
[----:B------:R-:W-:Y:S01]  /*24a0*/  CS2R R8, SRZ ;  /* 0x0000000000087805 */ /* 0x000fe2000001ff00 */
[----:B------:R-:W-:Y:S01]  /*24b0*/  UMOV UR4, 0x400 ;  /* 0x0000040000047882 */ /* 0x000fe20000000000 */
[----:B------:R-:W-:Y:S01]  /*24c0*/  UMOV UR6, URZ ;  /* 0x000000ff00067c82 */ /* 0x000fe20008000000 */
[----:B------:R-:W-:-:S12]  /*24d0*/  ULEA UR37, UR37, UR4, 0x18 ;  /* 0x0000000425257291 */ /* 0x000fd8000f8ec0ff */
.L_x_43:
[----:B------:R-:W-:Y:S02]  /*24e0*/  LEA R0, R8, UR37, 0x3 ;  /* 0x0000002508007c11 */ /* 0x000fe4000f8e18ff */
[----:B------:R-:W-:-:S03]  /*24f0*/  SHF.L.U32 R5, R9, 0x1f, RZ ;  /* 0x0000001f09057819 */ /* 0x000fc600000006ff */
[----:B------:R-:W-:Y:S01]  /*2500*/  VIADD R4, R0, 0xd0 ;  /* 0x000000d000047836 */ /* 0x000fe20000000000 */
[----:B------:R-:W1:Y:S02]  /*2510*/  SYNCS.PHASECHK.TRANS64.TRYWAIT P0, [R0+URZ+0xc0], R5 ;  /* 0x0000c005000075a7 */ /* 0x000e6400080011ff */
[----:B-1----:R-:W-:Y:S05]  /*2520*/  @!P0 BRA `(.L_x_40) ;  /* 0x00000088002c8947 */ /* 0x002fea0003800000 */
.L_x_136:
[----:B------:R-:W-:Y:S01]  /*2530*/  ULEA UR5, UR6, UR37, 0x3 ;  /* 0x0000002506057291 */ /* 0x000fe2000f8e18ff */
[----:B------:R-:W-:Y:S02]  /*2540*/  PRMT R4, RZ, 0x654, R4 ;  /* 0x00000654ff047816 */ /* 0x000fe40000000004 */
[----:B-1----:R-:W-:Y:S01]  /*2550*/  SHF.L.U32 R5, R12, 0x1f, RZ ;  /* 0x0000001f0c057819 */ /* 0x002fe200000006ff */
[----:B------:R-:W-:Y:S01]  /*2560*/  UIADD3 UR4, UPT, UPT, UR5, 0x80, URZ ;  /* 0x0000008005047890 */ /* 0x000fe2000fffe0ff */
[----:B------:R1:W-:Y:S05]  /*2570*/  SYNCS.ARRIVE.TRANS64.RED.A1T0 RZ, [R4+URZ], RZ ;  /* 0x000000ff04ff79a7 */ /* 0x0003ea00081004ff */
[----:B------:R-:W-:Y:S01]  /*2580*/  IMAD.U32 R7, RZ, RZ, UR4 ;  /* 0x00000004ff077e24 */ /* 0x000fe2000f8e00ff */
[----:B------:R-:W2:Y:S04]  /*2590*/  SYNCS.PHASECHK.TRANS64.TRYWAIT P0, [UR5+0x90], R5 ;  /* 0x00009005ff0075a7 */ /* 0x000ea80008001105 */
[----:B------:R-:W-:Y:S01]  /*25a0*/  PRMT R6, R2, 0x654, R7 ;  /* 0x0000065402067816 */ /* 0x000fe20000000007 */
[----:B-1----:R-:W-:Y:S01]  /*25b0*/  @!P2 IMAD.MOV.U32 R4, RZ, RZ, 0x10 ;  /* 0x00000010ff04a424 */ /* 0x002fe200078e00ff */
[----:B--2---:R-:W-:Y:S06]  /*25c0*/  @!P0 BRA `(.L_x_41) ;  /* 0x0000008800188947 */ /* 0x004fec0003800000 */
.L_x_138:
[----:B------:R-:W-:Y:S01]  /*25d0*/  ULEA UR4, UR6, UR37, 0x4 ;  /* 0x0000002506047291 */ /* 0x000fe2000f8e20ff */
[----:B------:R-:W-:Y:S01]  /*25e0*/  SEL R3, R6, R3, !P2 ;  /* 0x0000000306037207 */ /* 0x000fe20005000000 */
[----:B------:R-:W-:Y:S01]  /*25f0*/  UIADD3 UR5, UPT, UPT, UR5, 0x80, URZ ;  /* 0x0000008005057890 */ /* 0x000fe2000fffe0ff */
[----:B-1----:R-:W-:Y:S01]  /*2600*/  LEA R0, R11, UR37, 0x3 ;  /* 0x000000250b007c11 */ /* 0x002fe2000f8e18ff */
[----:B------:R-:W-:Y:S01]  /*2610*/  UIADD3 UR4, UPT, UPT, UR4, 0xf0, URZ ;  /* 0x000000f004047890 */ /* 0x000fe2000fffe0ff */
[----:B------:R-:W-:Y:S01]  /*2620*/  SHF.L.U32 R5, R10, 0x1f, RZ ;  /* 0x0000001f0a057819 */ /* 0x000fe200000006ff */
[----:B------:R1:W-:Y:S01]  /*2630*/  @!P2 SYNCS.ARRIVE.TRANS64.RED RZ, [R3+URZ], R4 ;  /* 0x0000000403ffa9a7 */ /* 0x0003e200080004ff */
[----:B------:R-:W-:Y:S01]  /*2640*/  UIADD3 UR6, UPT, UPT, UR6, 0x1, URZ ;  /* 0x0000000106067890 */ /* 0x000fe2000fffe0ff */
[----:B------:R-:W-:-:S03]  /*2650*/  VIADD R8, R8, 0x1 ;  /* 0x0000000108087836 */ /* 0x000fc60000000000 */
[----:B------:R-:W-:Y:S02]  /*2660*/  UISETP.NE.AND UP0, UPT, UR6, 0x2, UPT ;  /* 0x000000020600788c */ /* 0x000fe4000bf05270 */
[----:B------:R-:W-:Y:S06]  /*2670*/  UGETNEXTWORKID.BROADCAST [UR4], [UR5] ;  /* 0x00000000040073ca */ /* 0x000fec0008000100 */
[----:B------:R-:W-:Y:S01]  /*2680*/  USEL UR4, URZ, 0x1, UP0 ;  /* 0x00000001ff047887 */ /* 0x000fe20008000000 */
[----:B------:R-:W-:Y:S01]  /*2690*/  ISETP.NE.AND P0, PT, R8, 0x2, PT ;  /* 0x000000020800780c */ /* 0x000fe20003f05270 */
[----:B------:R-:W-:Y:S01]  /*26a0*/  USEL UR6, UR6, URZ, UP0 ;  /* 0x000000ff06067287 */ /* 0x000fe20008000000 */
[----:B------:R-:W2:Y:S03]  /*26b0*/  SYNCS.PHASECHK.TRANS64.TRYWAIT P1, [R0+URZ+0x80], R5 ;  /* 0x00008005000075a7 */ /* 0x000ea600080211ff */
[----:B------:R-:W-:Y:S01]  /*26c0*/  LOP3.LUT R12, R12, UR4, RZ, 0x3c, !PT ;  /* 0x000000040c0c7c12 */ /* 0x000fe2000f8e3cff */
[----:B-12---:R-:W-:Y:S07]  /*26d0*/  @!P1 BRA `(.L_x_42) ;  /* 0x0000008400ec9947 */ /* 0x006fee0003800000 */
.L_x_139:
[C---:B------:R-:W-:Y:S01]  /*26e0*/  LEA R4, R11.reuse, UR37, 0x4 ;  /* 0x000000250b047c11 */ /* 0x040fe2000f8e20ff */
[----:B-1----:R-:W-:Y:S01]  /*26f0*/  VIADD R0, R0, 0x90 ;  /* 0x0000009000007836 */ /* 0x002fe20000000000 */
[----:B------:R-:W-:Y:S01]  /*2700*/  SEL R8, R8, RZ, P0 ;  /* 0x000000ff08087207 */ /* 0x000fe20000000000 */
[----:B------:R-:W-:-:S03]  /*2710*/  VIADD R11, R11, 0x1 ;  /* 0x000000010b0b7836 */ /* 0x000fc60000000000 */
[----:B------:R-:W1:Y:S01]  /*2720*/  LDS.128 R4, [R4+0xf0] ;  /* 0x0000f00004047984 */ /* 0x000e620000000c00 */
[----:B------:R-:W-:Y:S02]  /*2730*/  PRMT R0, RZ, 0x654, R0 ;  /* 0x00000654ff007816 */ /* 0x000fe40000000000 */
[C---:B------:R-:W-:Y:S01]  /*2740*/  ISETP.NE.AND P1, PT, R11.reuse, 0x2, PT ;  /* 0x000000020b00780c */ /* 0x040fe20003f25270 */
[----:B------:R-:W-:Y:S01]  /*2750*/  @!PT LDS RZ, [RZ] ;  /* 0x00000000fffff984 */ /* 0x000fe20000000800 */
[----:B------:R-:W-:Y:S01]  /*2760*/  @!PT LDS RZ, [RZ] ;  /* 0x00000000fffff984 */ /* 0x000fe20000000800 */
[----:B------:R-:W-:Y:S01]  /*2770*/  @!PT LDS RZ, [RZ] ;  /* 0x00000000fffff984 */ /* 0x000fe20000000800 */
[----:B------:R-:W-:Y:S01]  /*2780*/  @!PT LDS RZ, [RZ] ;  /* 0x00000000fffff984 */ /* 0x000fe20000000800 */
[----:B------:R2:W-:Y:S06]  /*2790*/  MEMBAR.ALL.CTA ;  /* 0x0000000000007992 */ /* 0x0005ec0000008000 */
[----:B--2---:R-:W2:Y:S01]  /*27a0*/  FENCE.VIEW.ASYNC.S ;  /* 0x00000000000073c6 */ /* 0x004ea20000000000 */
[----:B------:R-:W-:Y:S01]  /*27b0*/  SEL R11, R11, RZ, P1 ;  /* 0x000000ff0b0b7207 */ /* 0x000fe20000800000 */
[----:B--2---:R2:W-:Y:S01]  /*27c0*/  SYNCS.ARRIVE.TRANS64.RED.A1T0 RZ, [R0+URZ], RZ ;  /* 0x000000ff00ff79a7 */ /* 0x0045e200081004ff */
[----:B-1----:R-:W-:-:S02]  /*27d0*/  LOP3.LUT P3, RZ, R6, 0x1, RZ, 0xc0, !PT ;  /* 0x0000000106ff7812 */ /* 0x002fc4000786c0ff */
[----:B------:R-:W-:-:S04]  /*27e0*/  SEL R5, RZ, 0x1, P1 ;  /* 0x00000001ff057807 */ /* 0x000fc80000800000 */
[----:B------:R-:W-:Y:S02]  /*27f0*/  LOP3.LUT R10, R10, R5, RZ, 0x3c, !PT ;  /* 0x000000050a0a7212 */ /* 0x000fe400078e3cff */
[----:B--2---:R-:W-:-:S04]  /*2800*/  SEL R0, RZ, 0x1, P0 ;  /* 0x00000001ff007807 */ /* 0x004fc80000000000 */
[----:B------:R-:W-:Y:S01]  /*2810*/  LOP3.LUT R9, R9, R0, RZ, 0x3c, !PT ;  /* 0x0000000009097212 */ /* 0x000fe200078e3cff */
[----:B------:R-:W-:Y:S06]  /*2820*/  @P3 BRA `(.L_x_43) ;  /* 0xfffffffc002c3947 */ /* 0x000fec000383ffff */
[----:B------:R-:W-:Y:S01]  /*2830*/  ULEA UR5, UR6, UR37, 0x3 ;  /* 0x0000002506057291 */ /* 0x000fe2000f8e18ff */
[----:B------:R-:W-:-:S08]  /*2840*/  SHF.L.U32 R3, R12, 0x1f, RZ ;  /* 0x0000001f0c037819 */ /* 0x000fd000000006ff */
[----:B------:R-:W1:Y:S02]  /*2850*/  SYNCS.PHASECHK.TRANS64 P0, [UR5+0x90], R3 ;  /* 0x00009003ff0075a7 */ /* 0x000e640008001005 */
[----:B-1----:R-:W-:Y:S05]  /*2860*/  @P0 BRA `(.L_x_44) ;  /* 0x0000000000080947 */ /* 0x002fea0003800000 */
[----:B------:R-:W1:Y:S02]  /*2870*/  SYNCS.PHASECHK.TRANS64.TRYWAIT P0, [UR5+0x90], R3 ;  /* 0x00009003ff0075a7 */ /* 0x000e640008001105 */
[----:B-1----:R-:W-:Y:S05]  /*2880*/  @!P0 BRA `(.L_x_45) ;  /* 0x0000008400948947 */ /* 0x002fea0003800000 */
.L_x_44:
[----:B------:R-:W-:-:S04]  /*2890*/  UIADD3 UR4, UPT, UPT, UR6, 0x1, URZ ;  /* 0x0000000106047890 */ /* 0x000fc8000fffe0ff */
[----:B------:R-:W-:-:S04]  /*28a0*/  UISETP.NE.AND UP0, UPT, UR4, 0x2, UPT ;  /* 0x000000020400788c */ /* 0x000fc8000bf05270 */
[----:B------:R-:W-:Y:S02]  /*28b0*/  USEL UR7, URZ, 0x1, UP0 ;  /* 0x00000001ff077887 */ /* 0x000fe40008000000 */
[----:B------:R-:W-:-:S04]  /*28c0*/  USEL UR4, UR4, URZ, UP0 ;  /* 0x000000ff04047287 */ /* 0x000fc80008000000 */
[----:B------:R-:W-:Y:S01]  /*28d0*/  ULEA UR4, UR4, UR37, 0x3 ;  /* 0x0000002504047291 */ /* 0x000fe2000f8e18ff */
[----:B-1----:R-:W-:-:S04]  /*28e0*/  LOP3.LUT R3, R12, UR7, RZ, 0x3c, !PT ;  /* 0x000000070c037c12 */ /* 0x002fc8000f8e3cff */
[----:B------:R-:W-:-:S04]  /*28f0*/  SHF.L.U32 R0, R3, 0x1f, RZ ;  /* 0x0000001f03007819 */ /* 0x000fc800000006ff */
[----:B------:R-:W1:Y:S02]  /*2900*/  SYNCS.PHASECHK.TRANS64 P0, [UR4+0x90], R0 ;  /* 0x00009000ff0075a7 */ /* 0x000e640008001004 */
[----:B-1----:R-:W-:Y:S05]  /*2910*/  @P0 EXIT ;  /* 0x000000000000094d */ /* 0x002fea0003800000 */
[----:B------:R-:W-:Y:S02]  /*2920*/  SHF.L.U32 R3, R3, 0x1f, RZ ;  /* 0x0000001f03037819 */ /* 0x000fe400000006ff */
[----:B------:R-:W-:-:S07]  /*2930*/  MOV R0, UR4 ;  /* 0x0000000400007c02 */ /* 0x000fce0008000f00 */
.L_x_46:
[----:B-1----:R1:W2:Y:S02]  /*2940*/  SYNCS.PHASECHK.TRANS64.TRYWAIT P0, [R0+URZ+0x90], R3 ;  /* 0x00009003000075a7 */ /* 0x0022a400080011ff */
[----:B--2---:R-:W-:Y:S05]  /*2950*/  @!P0 NANOSLEEP.SYNCS 0x989680 ;  /* 0x009896800000895d */ /* 0x004fea0003900000 */
[----:B------:R-:W2:Y:S02]  /*2960*/  @!P0 SYNCS.PHASECHK.TRANS64 P0, [R0+URZ+0x90], R3 ;  /* 0x00009003000085a7 */ /* 0x000ea400080010ff */
[----:B--2---:R-:W-:Y:S05]  /*2970*/  @P0 EXIT ;  /* 0x000000000000094d */ /* 0x004fea0003800000 */
[----:B------:R-:W-:Y:S05]  /*2980*/  BRA `(.L_x_46) ;  /* 0xfffffffc00ec7947 */ /* 0x000fea000383ffff */
.L_x_39:
[----:B------:R-:W-:-:S09]  /*2990*/  UISETP.NE.AND UP1, UPT, UR8, URZ, UPT ;  /* 0x000000ff0800728c */ /* 0x000fd2000bf25270 */
[----:B------:R-:W-:Y:S05]  /*29a0*/  BRA.U UP1, `(.L_x_47) ;  /* 0x0000000d016c7547 */ /* 0x000fea000b800000 */
[----:B------:R-:W-:Y:S01]  /*29b0*/  UMOV UR4, 0x40 ;  /* 0x0000004000047882 */ /* 0x000fe20000000000 */
[----:B------:R-:W-:Y:S01]  /*29c0*/  NOP ;  /* 0x0000000000007918 */ /* 0x000fe20000000000 */
[----:B------:R-:W-:Y:S01]  /*29d0*/  ULEA UR4, UR37, UR4, 0x18 ;  /* 0x0000000425047291 */ /* 0x000fe2000f8ec0ff */
[----:B------:R-:W-:Y:S02]  /*29e0*/  UMOV UR5, 0x400 ;  /* 0x0000040000057882 */ /* 0x000fe40000000000 */
[----:B------:R-:W-:-:S06]  /*29f0*/  ULEA UR37, UR37, UR5, 0x18 ;  /* 0x0000000525257291 */ /* 0x000fcc000f8ec0ff */
[----:B------:R-:W1:Y:S02]  /*2a00*/  LDS.U8 R0, [UR4+0x1c] ;  /* 0x00001c04ff007984 */ /* 0x000e640008000000 */
[----:B-1----:R-:W-:-:S13]  /*2a10*/  ISETP.NE.AND P0, PT, R0, RZ, PT ;  /* 0x000000ff0000720c */ /* 0x002fda0003f05270 */
[----:B------:R-:W-:Y:S05]  /*2a20*/  @P0 BRA `(.L_x_48) ;  /* 0x0000000000580947 */ /* 0x000fea0003800000 */
[----:B------:R-:W-:-:S13]  /*2a30*/  ELECT P0, URZ, PT ;  /* 0x0000000000ff782f */ /* 0x000fda0003800000 */
[----:B------:R-:W-:Y:S05]  /*2a40*/  @!P0 BRA `(.L_x_49) ;  /* 0x0000000000608947 */ /* 0x000fea0003800000 */
[----:B------:R-:W-:Y:S01]  /*2a50*/  UMOV UR5, 0x10 ;  /* 0x0000001000057882 */ /* 0x000fe20000000000 */
[----:B------:R-:W-:Y:S01]  /*2a60*/  HFMA2 R0, -RZ, RZ, 0, 5.9604644775390625e-08 ;  /* 0x00000001ff007431 */ /* 0x000fe200000001ff */
[----:B------:R-:W-:-:S03]  /*2a70*/  MOV R2, 0xffff ;  /* 0x0000ffff00027802 */ /* 0x000fc60000000f00 */
[----:B------:R-:W-:Y:S04]  /*2a80*/  DEPBAR.LE SB1, 0x36 ;  /* 0x00009d800000791a */ /* 0x000fe80000000000 */
[----:B------:R-:W1:Y:S02]  /*2a90*/  UTCATOMSWS.FIND_AND_SET.ALIGN UP0, UR5, UR5 ;  /* 0x00000005000575e3 */ /* 0x000e640008000800 */
[----:B-1----:R-:W-:Y:S01]  /*2aa0*/  MOV R3, UR5 ;  /* 0x0000000500037c02 */ /* 0x002fe20008000f00 */
[----:B------:R-:W-:Y:S06]  /*2ab0*/  BRA.U UP0, `(.L_x_50) ;  /* 0x0000000100187547 */ /* 0x000fec000b800000 */
.L_x_51:
[----:B------:R-:W-:Y:S05]  /*2ac0*/  NANOSLEEP 0x64 ;  /* 0x000000640000795d */ /* 0x000fea0003800000 */
[----:B------:R-:W-:-:S05]  /*2ad0*/  UMOV UR5, 0x10 ;  /* 0x0000001000057882 */ /* 0x000fca0000000000 */
[----:B------:R-:W-:Y:S04]  /*2ae0*/  DEPBAR.LE SB1, 0x36 ;  /* 0x00009d800000791a */ /* 0x000fe80000000000 */
[----:B------:R-:W1:Y:S02]  /*2af0*/  UTCATOMSWS.FIND_AND_SET.ALIGN UP0, UR5, UR5 ;  /* 0x00000005000575e3 */ /* 0x000e640008000800 */
[----:B-1----:R-:W-:Y:S01]  /*2b00*/  MOV R3, UR5 ;  /* 0x0000000500037c02 */ /* 0x002fe20008000f00 */
[----:B------:R-:W-:Y:S05]  /*2b10*/  BRA.U !UP0, `(.L_x_51) ;  /* 0xfffffffd08e87547 */ /* 0x000fea000b83ffff */
.L_x_50:
[-C--:B------:R-:W-:Y:S02]  /*2b20*/  SHF.L.U32 R2, R2, R3.reuse, RZ ;  /* 0x0000000302027219 */ /* 0x080fe400000006ff */
[----:B------:R-:W-:Y:S01]  /*2b30*/  SHF.L.U32 R0, R0, R3, RZ ;  /* 0x0000000300007219 */ /* 0x000fe200000006ff */
[----:B------:R-:W-:Y:S02]  /*2b40*/  IMAD.SHL.U32 R3, R3, 0x20, RZ ;  /* 0x0000002003037824 */ /* 0x000fe400078e00ff */
[----:B------:R1:W-:Y:S04]  /*2b50*/  ATOMS.OR RZ, [UR4+0x14], R2 ;  /* 0x00001402ffff798c */ /* 0x0003e8000b000004 */
[----:B------:R1:W-:Y:S04]  /*2b60*/  ATOMS.OR RZ, [UR4+0x18], R0 ;  /* 0x00001800ffff798c */ /* 0x0003e8000b000004 */
[----:B------:R1:W-:Y:S01]  /*2b70*/  STS [UR37+0x110], R3 ;  /* 0x00011003ff007988 */ /* 0x0003e20008000825 */
[----:B------:R-:W-:Y:S05]  /*2b80*/  BRA `(.L_x_49) ;  /* 0x0000000000107947 */ /* 0x000fea0003800000 */
.L_x_48:
[----:B------:R-:W-:Y:S02]  /*2b90*/  MOV R0, 0xffffffff ;  /* 0xffffffff00007802 */ /* 0x000fe40000000f00 */
[----:B------:R-:W-:-:S03]  /*2ba0*/  MOV R2, 0x2bd0 ;  /* 0x00002bd000027802 */ /* 0x000fc60000000f00 */
[----:B------:R1:W-:Y:S04]  /*2bb0*/  STS [UR37+0x110], R0 ;  /* 0x00011000ff007988 */ /* 0x0003e80008000825 */
[----:B-1-3-5:R-:W-:Y:S05]  /*2bc0*/  CALL.REL.NOINC `($__internal_1_$__cuda_sm10x_tcgen05_guardrail_trap_phase_invalid_during_alloc) ;  /* 0x0000008800ac7944 */ /* 0x02afea0003c00000 */
.L_x_49:
[----:B------:R-:W-:Y:S05]  /*2bd0*/  WARPSYNC.ALL ;  /* 0x0000000000007948 */ /* 0x000fea0003800000 */
[----:B------:R-:W2:Y:S01]  /*2be0*/  S2UR UR5, SR_CgaCtaId ;  /* 0x00000000000579c3 */ /* 0x000ea20000008800 */
[----:B------:R-:W-:Y:S01]  /*2bf0*/  UMOV UR4, 0x400 ;  /* 0x0000040000047882 */ /* 0x000fe20000000000 */
[----:B------:R-:W-:-:S06]  /*2c00*/  NOP ;  /* 0x0000000000007918 */ /* 0x000fcc0000000000 */
[----:B------:R-:W-:Y:S06]  /*2c10*/  BAR.ARV 0x6, 0xa0 ;  /* 0x0182800000007b1d */ /* 0x000fec0000002000 */
[----:B------:R-:W4:Y:S01]  /*2c20*/  LDCU UR7, c[0x0][0x38c] ;  /* 0x00007180ff0777ac */ /* 0x000f220008000800 */
[----:B------:R-:W-:Y:S01]  /*2c30*/  IMAD.MOV.U32 R11, RZ, RZ, 0x1 ;  /* 0x00000001ff0b7424 */ /* 0x000fe200078e00ff */
[----:B------:R-:W-:Y:S01]  /*2c40*/  CS2R R8, SRZ ;  /* 0x0000000000087805 */ /* 0x000fe2000001ff00 */
[----:B------:R-:W-:Y:S01]  /*2c50*/  IMAD.MOV.U32 R10, RZ, RZ, RZ ;  /* 0x000000ffff0a7224 */ /* 0x000fe200078e00ff */
[----:B------:R-:W3:Y:S01]  /*2c60*/  LDCU UR6, c[0x0][0x38c] ;  /* 0x00007180ff0677ac */ /* 0x000ee20008000800 */
[----:B------:R-:W-:Y:S01]  /*2c70*/  UMOV UR15, URZ ;  /* 0x000000ff000f7c82 */ /* 0x000fe20008000000 */
[----:B------:R-:W-:Y:S01]  /*2c80*/  UMOV UR14, URZ ;  /* 0x000000ff000e7c82 */ /* 0x000fe20008000000 */
[----:B--2---:R-:W-:Y:S01]  /*2c90*/  ULEA UR5, UR5, UR4, 0x18 ;  /* 0x0000000405057291 */ /* 0x004fe2000f8ec0ff */
[----:B------:R-:W-:Y:S01]  /*2ca0*/  UMOV UR24, 0x0 ;  /* 0x0000000000187882 */ /* 0x000fe20000000000 */
[----:B------:R-:W-:-:S02]  /*2cb0*/  UMOV UR25, 0x8400490 ;  /* 0x0840049000197882 */ /* 0x000fc40000000000 */
[----:B------:R-:W-:Y:S02]  /*2cc0*/  UIADD3 UR10, UPT, UPT, UR5, 0x10800, URZ ;  /* 0x00010800050a7890 */ /* 0x000fe4000fffe0ff */
[----:B------:R-:W-:Y:S02]  /*2cd0*/  UIADD3 UR11, UPT, UPT, UR5, 0x1c800, URZ ;  /* 0x0001c800050b7890 */ /* 0x000fe4000fffe0ff */
[----:B----4-:R-:W-:Y:S01]  /*2ce0*/  UIADD3 UR7, UPT, UPT, UR7, 0x3f, URZ ;  /* 0x0000003f07077890 */ /* 0x010fe2000fffe0ff */
[----:B-1----:R-:W1:Y:S01]  /*2cf0*/  LDS R0, [UR5+0x110] ;  /* 0x00011005ff007984 */ /* 0x002e620008000800 */
[----:B------:R-:W-:Y:S02]  /*2d00*/  USHF.R.U32.HI UR10, URZ, 0x4, UR10 ;  /* 0x00000004ff0a7899 */ /* 0x000fe4000801160a */
[----:B------:R-:W-:Y:S02]  /*2d10*/  USHF.R.S32.HI UR4, URZ, 0x1f, UR7 ;  /* 0x0000001fff047899 */ /* 0x000fe40008011407 */
[----:B------:R-:W-:-:S02]  /*2d20*/  USHF.R.U32.HI UR11, URZ, 0x4, UR11 ;  /* 0x00000004ff0b7899 */ /* 0x000fc4000801160b */
[----:B------:R-:W-:Y:S02]  /*2d30*/  ULEA.HI UR4, UR4, UR7, URZ, 0x6 ;  /* 0x0000000704047291 */ /* 0x000fe4000f8f30ff */
[----:B------:R-:W-:Y:S02]  /*2d40*/  ULOP3.LUT UR10, UR10, 0x3fff, URZ, 0xc0, !UPT ;  /* 0x00003fff0a0a7892 */ /* 0x000fe4000f8ec0ff */
[----:B------:R-:W-:Y:S02]  /*2d50*/  USHF.R.S32.HI UR4, URZ, 0x6, UR4 ;  /* 0x00000006ff047899 */ /* 0x000fe40008011404 */
[----:B------:R-:W-:Y:S02]  /*2d60*/  ULOP3.LUT UR11, UR11, 0x3fff, URZ, 0xc0, !UPT ;  /* 0x00003fff0b0b7892 */ /* 0x000fe4000f8ec0ff */
[----:B------:R-:W-:Y:S01]  /*2d70*/  UISETP.LT.AND UP0, UPT, UR4, 0x1, UPT ;  /* 0x000000010400788c */ /* 0x000fe2000bf01270 */
[----:B------:R-:W-:Y:S01]  /*2d80*/  UMOV UR22, 0x0 ;  /* 0x0000000000167882 */ /* 0x000fe20000000000 */
[----:B------:R-:W-:-:S02]  /*2d90*/  UMOV UR23, 0x8400490 ;  /* 0x0840049000177882 */ /* 0x000fc40000000000 */
[----:B------:R-:W-:Y:S02]  /*2da0*/  USEL UR9, UR4, 0x1, !UP0 ;  /* 0x0000000104097887 */ /* 0x000fe4000c000000 */
[----:B------:R-:W-:Y:S02]  /*2db0*/  ULOP3.LUT UR10, UR10, 0x10000, URZ, 0xfc, !UPT ;  /* 0x000100000a0a7892 */ /* 0x000fe4000f8efcff */
[----:B------:R-:W-:Y:S02]  /*2dc0*/  ULOP3.LUT UR11, UR11, 0x10000, URZ, 0xfc, !UPT ;  /* 0x000100000b0b7892 */ /* 0x000fe4000f8efcff */
[----:B------:R-:W-:Y:S02]  /*2dd0*/  UIADD3 UR9, UPT, UPT, -UR9, URZ, URZ ;  /* 0x000000ff09097290 */ /* 0x000fe4000fffe1ff */
[----:B---3--:R-:W-:Y:S01]  /*2de0*/  UISETP.GE.AND UP3, UPT, UR6, 0x1, UPT ;  /* 0x000000010600788c */ /* 0x008fe2000bf66270 */
[----:B------:R-:W-:Y:S01]  /*2df0*/  UMOV UR20, 0x0 ;  /* 0x0000000000147882 */ /* 0x000fe20000000000 */
[----:B------:R-:W-:Y:S01]  /*2e00*/  UMOV UR21, 0x8400490 ;  /* 0x0840049000157882 */ /* 0x000fe20000000000 */
[----:B------:R-:W-:Y:S01]  /*2e10*/  UMOV UR18, 0x0 ;  /* 0x0000000000127882 */ /* 0x000fe20000000000 */
[----:B------:R-:W-:Y:S01]  /*2e20*/  UMOV UR19, 0x8400490 ;  /* 0x0840049000137882 */ /* 0x000fe20000000000 */
[----:B-1----:R-:W-:-:S15]  /*2e30*/  R2UR UR16, R0 ;  /* 0x00000000001072ca */ /* 0x002fde00000e0000 */
.L_x_58:
[----:B------:R-:W-:Y:S02]  /*2e40*/  LEA R0, R10, UR5, 0x3 ;  /* 0x000000050a007c11 */ /* 0x000fe4000f8e18ff */
[----:B------:R-:W-:Y:S02]  /*2e50*/  SHF.L.U32 R5, R9, 0x1f, RZ ;  /* 0x0000001f09057819 */ /* 0x000fe400000006ff */
[----:B------:R-:W-:Y:S01]  /*2e60*/  PLOP3.LUT P0, PT, PT, PT, UP3, 0x80, 0x8 ;  /* 0x000000000008781c */ /* 0x000fe20003f0f038 */
[----:B------:R-:W-:Y:S01]  /*2e70*/  VIADD R3, R0, 0x90 ;  /* 0x0000009000037836 */ /* 0x000fe20000000000 */
[----:B-1----:R-:W1:Y:S02]  /*2e80*/  SYNCS.PHASECHK.TRANS64.TRYWAIT P1, [R0+URZ+0x80], R5 ;  /* 0x00008005000075a7 */ /* 0x002e6400080211ff */
[----:B-1-3--:R-:W-:Y:S09]  /*2e90*/  @!P1 BRA `(.L_x_52) ;  /* 0x0000008000289947 */ /* 0x00aff20003800000 */
.L_x_141:
[----:B------:R-:W-:Y:S01]  /*2ea0*/  LEA R4, R10, UR5, 0x4 ;  /* 0x000000050a047c11 */ /* 0x000fe2000f8e20ff */
[----:B------:R-:W-:Y:S01]  /*2eb0*/  @UP3 ULEA UR6, UR14, UR5, 0x3 ;  /* 0x000000050e063291 */ /* 0x000fe2000f8e18ff */
[----:B------:R-:W-:Y:S01]  /*2ec0*/  PLOP3.LUT P2, PT, PT, PT, PT, 0x80, 0x8 ;  /* 0x000000000008781c */ /* 0x000fe20003f4f070 */
[----:B------:R-:W-:Y:S01]  /*2ed0*/  ULEA UR7, UR15, UR5, 0x3 ;  /* 0x000000050f077291 */ /* 0x000fe2000f8e18ff */
[----:B------:R-:W-:Y:S01]  /*2ee0*/  PRMT R3, RZ, 0x654, R3 ;  /* 0x00000654ff037816 */ /* 0x000fe20000000003 */
[----:B------:R-:W-:Y:S01]  /*2ef0*/  ULEA UR8, UR15, UR16, 0x8 ;  /* 0x000000100f087291 */ /* 0x000fe2000f8e40ff */
[----:B-1----:R-:W1:Y:S01]  /*2f00*/  LDS.128 R4, [R4+0xf0] ;  /* 0x0000f00004047984 */ /* 0x002e620000000c00 */
[----:B------:R-:W-:Y:S02]  /*2f10*/  @P0 SHF.L.U32 R2, R8, 0x1f, RZ ;  /* 0x0000001f08020819 */ /* 0x000fe400000006ff */
[----:B------:R-:W-:Y:S01]  /*2f20*/  SHF.L.U32 R0, R11, 0x1f, RZ ;  /* 0x0000001f0b007819 */ /* 0x000fe200000006ff */
[----:B------:R-:W-:Y:S01]  /*2f30*/  @!PT LDS RZ, [RZ] ;  /* 0x00000000fffff984 */ /* 0x000fe20000000800 */
[----:B------:R-:W-:Y:S01]  /*2f40*/  @!PT LDS RZ, [RZ] ;  /* 0x00000000fffff984 */ /* 0x000fe20000000800 */
[----:B------:R-:W-:Y:S01]  /*2f50*/  @!PT LDS RZ, [RZ] ;  /* 0x00000000fffff984 */ /* 0x000fe20000000800 */
[----:B------:R-:W-:Y:S01]  /*2f60*/  @!PT LDS RZ, [RZ] ;  /* 0x00000000fffff984 */ /* 0x000fe20000000800 */
[----:B------:R2:W-:Y:S06]  /*2f70*/  MEMBAR.ALL.CTA ;  /* 0x0000000000007992 */ /* 0x0005ec0000008000 */
[----:B--2---:R-:W2:Y:S02]  /*2f80*/  FENCE.VIEW.ASYNC.S ;  /* 0x00000000000073c6 */ /* 0x004ea40000000000 */
[----:B--2---:R2:W-:Y:S01]  /*2f90*/  SYNCS.ARRIVE.TRANS64.RED.A1T0 RZ, [R3+URZ], RZ ;  /* 0x000000ff03ff79a7 */ /* 0x0045e200081004ff */
[----:B------:R2:W3:Y:S01]  /*2fa0*/  @P0 SYNCS.PHASECHK.TRANS64.TRYWAIT P2, [UR6], R2 ;  /* 0x00000002ff0005a7 */ /* 0x0004e20008041106 */
[----:B-1----:R-:W-:Y:S01]  /*2fb0*/  LOP3.LUT P1, RZ, R6, 0x1, RZ, 0xc0, !PT ;  /* 0x0000000106ff7812 */ /* 0x002fe2000782c0ff */
[----:B------:R-:W1:Y:S02]  /*2fc0*/  SYNCS.PHASECHK.TRANS64.TRYWAIT P0, [UR7+0xb0], R0 ;  /* 0x0000b000ff0075a7 */ /* 0x000e640008001107 */
[----:B-123--:R-:W-:Y:S10]  /*2fd0*/  @!P0 BRA `(.L_x_53) ;  /* 0x0000007c00ec8947 */ /* 0x00eff40003800000 */
.L_x_143:
[----:B------:R-:W-:Y:S01]  /*2fe0*/  IADD3 R10, PT, PT, R10, 0x1, RZ ;  /* 0x000000010a0a7810 */ /* 0x000fe20007ffe0ff */
[----:B------:R-:W-:Y:S06]  /*2ff0*/  BRA.U !UP3, `(.L_x_54) ;  /* 0x000000010bc07547 */ /* 0x000fec000b800000 */
[----:B------:R-:W-:Y:S01]  /*3000*/  UPLOP3.LUT UP4, UPT, UPT, UPT, UPT, 0x40, 0x4 ;  /* 0x000000000004789c */ /* 0x000fe20003f8e870 */
[----:B------:R-:W-:Y:S01]  /*3010*/  UMOV UR13, UR9 ;  /* 0x00000009000d7c82 */ /* 0x000fe20008000000 */
[----:B------:R-:W-:Y:S01]  /*3020*/  UMOV UR12, UR4 ;  /* 0x00000004000c7c82 */ /* 0x000fe20008000000 */
[----:B------:R-:W-:-:S08]  /*3030*/  UMOV UR17, UR14 ;  /* 0x0000000e00117c82 */ /* 0x000fd00008000000 */
.L_x_57:
[----:B------:R-:W-:Y:S02]  /*3040*/  UIADD3 UR13, UPT, UPT, UR13, 0x1, URZ ;  /* 0x000000010d0d7890 */ /* 0x000fe4000fffe0ff */
[----:B--2---:R-:W-:Y:S02]  /*3050*/  ULEA UR6, UR17, UR5, 0x3 ;  /* 0x0000000511067291 */ /* 0x004fe4000f8e18ff */
[----:B------:R-:W-:Y:S01]  /*3060*/  UISETP.NE.AND UP0, UPT, UR13, URZ, UPT ;  /* 0x000000ff0d00728c */ /* 0x000fe2000bf05270 */
[----:B---3--:R-:W-:Y:S10]  /*3070*/  @P2 BRA `(.L_x_55) ;  /* 0x00000000000c2947 */ /* 0x008ff40003800000 */
[----:B-1----:R-:W-:Y:S04]  /*3080*/  SHF.L.U32 R3, R8, 0x1f, RZ ;  /* 0x0000001f08037819 */ /* 0x002fe800000006ff */
[----:B------:R-:W1:Y:S02]  /*3090*/  SYNCS.PHASECHK.TRANS64.TRYWAIT P0, [UR6], R3 ;  /* 0x00000003ff0075a7 */ /* 0x000e640008001106 */
[----:B-1----:R-:W-:Y:S05]  /*30a0*/  @!P0 BRA `(.L_x_56) ;  /* 0x0000007c00d08947 */ /* 0x002fea0003800000 */
.L_x_55:
[----:B------:R-:W-:Y:S01]  /*30b0*/  UISETP.NE.AND UP1, UPT, UR12, 0x1, UPT ;  /* 0x000000010c00788c */ /* 0x000fe2000bf25270 */
[----:B------:R-:W-:Y:S01]  /*30c0*/  PLOP3.LUT P2, PT, PT, PT, PT, 0x80, 0x8 ;  /* 0x000000000008781c */ /* 0x000fe20003f4f070 */
[----:B------:R-:W-:Y:S02]  /*30d0*/  UIADD3 UR14, UPT, UPT, UR17, 0x1, URZ ;  /* 0x00000001110e7890 */ /* 0x000fe4000fffe0ff */
[----:B------:R-:W-:Y:S02]  /*30e0*/  ULEA UR28, UR17, UR11, 0xb ;  /* 0x0000000b111c7291 */ /* 0x000fe4000f8e58ff */
[----:B------:R-:W-:Y:S01]  /*30f0*/  UISETP.NE.AND UP2, UPT, UR14, 0x3, UPT ;  /* 0x000000030e00788c */ /* 0x000fe2000bf45270 */
[----:B------:R-:W-:Y:S01]  /*3100*/  PLOP3.LUT P0, PT, PT, PT, UP1, 0x80, 0x8 ;  /* 0x000000000008781c */ /* 0x000fe20003f0f018 */
[----:B------:R-:W-:Y:S02]  /*3110*/  UIADD3 UR40, UPT, UPT, UR28, 0x2, URZ ;  /* 0x000000021c287890 */ /* 0x000fe4000fffe0ff */
[----:B------:R-:W-:Y:S02]  /*3120*/  USEL UR27, URZ, 0x1, UP2 ;  /* 0x00000001ff1b7887 */ /* 0x000fe40009000000 */
[----:B------:R-:W-:Y:S02]  /*3130*/  USEL UR14, UR14, URZ, UP2 ;  /* 0x000000ff0e0e7287 */ /* 0x000fe40009000000 */
[----:B------:R-:W-:Y:S02]  /*3140*/  UIADD3 UR36, UPT, UPT, UR28, 0x4, URZ ;  /* 0x000000041c247890 */ /* 0x000fe4000fffe0ff */
[----:B------:R-:W-:Y:S01]  /*3150*/  @UP1 ULEA UR26, UR14, UR5, 0x3 ;  /* 0x000000050e1a1291 */ /* 0x000fe2000f8e18ff */
[----:B------:R-:W-:Y:S01]  /*3160*/  LOP3.LUT R8, R8, UR27, RZ, 0x3c, !PT ;  /* 0x0000001b08087c12 */ /* 0x000fe2000f8e3cff */
[----:B------:R-:W-:Y:S02]  /*3170*/  UIADD3 UR32, UPT, UPT, UR28, 0x6, URZ ;  /* 0x000000061c207890 */ /* 0x000fe4000fffe0ff */
[----:B------:R-:W-:Y:S01]  /*3180*/  UIADD3 UR6, UPT, UPT, UR6, 0x18, URZ ;  /* 0x0000001806067890 */ /* 0x000fe2000fffe0ff */
[----:B-1----:R-:W-:Y:S01]  /*3190*/  @P0 SHF.L.U32 R0, R8, 0x1f, RZ ;  /* 0x0000001f08000819 */ /* 0x002fe200000006ff */
[----:B------:R-:W-:Y:S01]  /*31a0*/  UIADD3 UR12, UPT, UPT, UR12, -0x1, URZ ;  /* 0xffffffff0c0c7890 */ /* 0x000fe2000fffe0ff */
[----:B------:R-:W-:Y:S02]  /*31b0*/  UMOV UR29, 0x40004040 ;  /* 0x40004040001d7882 */ /* 0x000fe40000000000 */
[----:B------:R2:W3:Y:S01]  /*31c0*/  @P0 SYNCS.PHASECHK.TRANS64.TRYWAIT P2, [UR26], R0 ;  /* 0x00000000ff0005a7 */ /* 0x0004e2000804111a */
[----:B------:R-:W-:Y:S01]  /*31d0*/  ULEA UR26, UR17, UR10, 0xa ;  /* 0x0000000a111a7291 */ /* 0x000fe2000f8e50ff */
[----:B------:R-:W-:Y:S01]  /*31e0*/  UMOV UR27, 0x40004040 ;  /* 0x40004040001b7882 */ /* 0x000fe20000000000 */
[----:B------:R-:W-:Y:S02]  /*31f0*/  UMOV UR41, 0x40004040 ;  /* 0x4000404000297882 */ /* 0x000fe40000000000 */
[----:B------:R-:W-:Y:S02]  /*3200*/  UIADD3 UR38, UPT, UPT, UR26, 0x2, URZ ;  /* 0x000000021a267890 */ /* 0x000fe4000fffe0ff */
[----:B------:R-:W-:Y:S02]  /*3210*/  UIADD3 UR34, UPT, UPT, UR26, 0x4, URZ ;  /* 0x000000041a227890 */ /* 0x000fe4000fffe0ff */
[----:B------:R-:W-:Y:S01]  /*3220*/  UIADD3 UR30, UPT, UPT, UR26, 0x6, URZ ;  /* 0x000000061a1e7890 */ /* 0x000fe2000fffe0ff */
[----:B------:R2:W-:Y:S01]  /*3230*/  UTCHMMA gdesc[UR26], gdesc[UR28], tmem[UR8], tmem[UR24], idesc[UR25], UP4 ;  /* 0x00ff181c1a0075ea */ /* 0x0005e2000a000008 */
[----:B------:R-:W-:Y:S01]  /*3240*/  UPLOP3.LUT UP4, UPT, UPT, UPT, UPT, 0x80, 0x8 ;  /* 0x000000000008789c */ /* 0x000fe20003f8f070 */
[----:B------:R-:W-:Y:S01]  /*3250*/  UMOV UR39, 0x40004040 ;  /* 0x4000404000277882 */ /* 0x000fe20000000000 */
[----:B------:R-:W-:Y:S01]  /*3260*/  UMOV UR37, 0x40004040 ;  /* 0x4000404000257882 */ /* 0x000fe20000000000 */
[----:B------:R2:W-:Y:S01]  /*3270*/  UTCHMMA gdesc[UR38], gdesc[UR40], tmem[UR8], tmem[UR22], idesc[UR23], UPT ;  /* 0x00ff1628260075ea */ /* 0x0005e2000b800008 */
[----:B------:R-:W-:Y:S01]  /*3280*/  UMOV UR35, 0x40004040 ;  /* 0x4000404000237882 */ /* 0x000fe20000000000 */
[----:B------:R-:W-:Y:S01]  /*3290*/  UMOV UR33, 0x40004040 ;  /* 0x4000404000217882 */ /* 0x000fe20000000000 */
[----:B------:R-:W-:Y:S01]  /*32a0*/  UMOV UR31, 0x40004040 ;  /* 0x40004040001f7882 */ /* 0x000fe20000000000 */
[----:B------:R2:W-:Y:S01]  /*32b0*/  UTCHMMA gdesc[UR34], gdesc[UR36], tmem[UR8], tmem[UR20], idesc[UR21], UPT ;  /* 0x00ff1424220075ea */ /* 0x0005e2000b800008 */
[----:B------:R2:W-:Y:S01]  /*32c0*/  UTCHMMA gdesc[UR30], gdesc[UR32], tmem[UR8], tmem[UR18], idesc[UR19], UPT ;  /* 0x00ff12201e0075ea */ /* 0x0005e2000b800008 */
[----:B------:R2:W-:Y:S01]  /*32d0*/  UTCBAR [UR6], URZ ;  /* 0x000000ff060073e9 */ /* 0x0005e200080000ff */
[----:B------:R-:W-:Y:S01]  /*32e0*/  UMOV UR17, UR14 ;  /* 0x0000000e00117c82 */ /* 0x000fe20008000000 */
[----:B------:R-:W-:Y:S05]  /*32f0*/  BRA.U UP0, `(.L_x_57) ;  /* 0xfffffffd00507547 */ /* 0x000fea000b83ffff */
.L_x_54:
[----:B------:R-:W-:Y:S01]  /*3300*/  UIADD3 UR15, UPT, UPT, UR15, 0x1, URZ ;  /* 0x000000010f0f7890 */ /* 0x000fe2000fffe0ff */
[C---:B------:R-:W-:Y:S01]  /*3310*/  ISETP.NE.AND P0, PT, R10.reuse, 0x2, PT ;  /* 0x000000020a00780c */ /* 0x040fe20003f05270 */
[----:B------:R-:W-:Y:S02]  /*3320*/  UIADD3 UR7, UPT, UPT, UR7, 0xa0, URZ ;  /* 0x000000a007077890 */ /* 0x000fe4000fffe0ff */
[----:B------:R-:W-:Y:S01]  /*3330*/  UISETP.NE.AND UP0, UPT, UR15, 0x2, UPT ;  /* 0x000000020f00788c */ /* 0x000fe2000bf05270 */
[----:B-12---:R-:W-:Y:S02]  /*3340*/  SEL R0, RZ, 0x1, P0 ;  /* 0x00000001ff007807 */ /* 0x006fe40000000000 */
[----:B------:R-:W-:Y:S01]  /*3350*/  SEL R10, R10, RZ, P0 ;  /* 0x000000ff0a0a7207 */ /* 0x000fe20000000000 */
[----:B------:R-:W-:Y:S01]  /*3360*/  USEL UR6, URZ, 0x1, UP0 ;  /* 0x00000001ff067887 */ /* 0x000fe20008000000 */
[----:B------:R-:W-:Y:S01]  /*3370*/  LOP3.LUT R9, R9, R0, RZ, 0x3c, !PT ;  /* 0x0000000009097212 */ /* 0x000fe200078e3cff */
[----:B------:R-:W-:Y:S01]  /*3380*/  USEL UR15, UR15, URZ, UP0 ;  /* 0x000000ff0f0f7287 */ /* 0x000fe20008000000 */
[----:B------:R1:W-:Y:S03]  /*3390*/  UTCBAR [UR7], URZ ;  /* 0x000000ff070073e9 */ /* 0x0003e600080000ff */
[----:B------:R-:W-:Y:S01]  /*33a0*/  LOP3.LUT R11, R11, UR6, RZ, 0x3c, !PT ;  /* 0x000000060b0b7c12 */ /* 0x000fe2000f8e3cff */
[----:B------:R-:W-:Y:S07]  /*33b0*/  @P1 BRA `(.L_x_58) ;  /* 0xfffffff800a01947 */ /* 0x000fee000383ffff */
[----:B------:R-:W2:Y:S01]  /*33c0*/  S2UR UR4, SR_CgaCtaId ;  /* 0x00000000000479c3 */ /* 0x000ea20000008800 */
[----:B------:R-:W-:Y:S01]  /*33d0*/  ELECT P0, URZ, PT ;  /* 0x0000000000ff782f */ /* 0x000fe20003800000 */
[----:B------:R-:W-:Y:S01]  /*33e0*/  IMAD.MOV.U32 R0, RZ, RZ, 0x1 ;  /* 0x00000001ff007424 */ /* 0x000fe200078e00ff */
[----:B------:R-:W-:Y:S01]  /*33f0*/  UIADD3 UR5, UPT, UPT, UR5, 0xb0, URZ ;  /* 0x000000b005057890 */ /* 0x000fe2000fffe0ff */
[----:B------:R-:W-:Y:S01]  /*3400*/  SHF.L.U32 R3, R11, 0x1f, RZ ;  /* 0x0000001f0b037819 */ /* 0x000fe200000006ff */
[----:B------:R-:W-:-:S03]  /*3410*/  UMOV UR6, 0x40 ;  /* 0x0000004000067882 */ /* 0x000fc60000000000 */
[----:B------:R-:W-:Y:S01]  /*3420*/  UVIRTCOUNT.DEALLOC.SMPOOL 0x80 ;  /* 0x000000800000784c */ /* 0x000fe20000000000 */
[----:B--2---:R-:W-:Y:S02]  /*3430*/  ULEA UR4, UR4, UR6, 0x18 ;  /* 0x0000000604047291 */ /* 0x004fe4000f8ec0ff */
[----:B------:R-:W-:-:S07]  /*3440*/  ULEA UR6, UR15, UR5, 0x3 ;  /* 0x000000050f067291 */ /* 0x000fce000f8e18ff */
[----:B------:R2:W-:Y:S02]  /*3450*/  @P0 STS.U8 [UR4+0x1c], R0 ;  /* 0x00001c00ff000988 */ /* 0x0005e40008000004 */
[----:B------:R-:W4:Y:S02]  /*3460*/  SYNCS.PHASECHK.TRANS64.TRYWAIT P0, [UR6], R3 ;  /* 0x00000003ff0075a7 */ /* 0x000f240008001106 */
[----:B--2-4-:R-:W-:Y:S05]  /*3470*/  @!P0 BRA `(.L_x_59) ;  /* 0x0000007800f48947 */ /* 0x014fea0003800000 */
.L_x_146:
[----:B-1----:R-:W-:-:S04]  /*3480*/  UIADD3 UR7, UPT, UPT, UR15, 0x1, URZ ;  /* 0x000000010f077890 */ /* 0x002fc8000fffe0ff */
[----:B------:R-:W-:-:S04]  /*3490*/  UISETP.NE.AND UP0, UPT, UR7, 0x2, UPT ;  /* 0x000000020700788c */ /* 0x000fc8000bf05270 */
[----:B------:R-:W-:Y:S02]  /*34a0*/  USEL UR6, URZ, 0x1, UP0 ;  /* 0x00000001ff067887 */ /* 0x000fe40008000000 */
[----:B------:R-:W-:-:S04]  /*34b0*/  USEL UR7, UR7, URZ, UP0 ;  /* 0x000000ff07077287 */ /* 0x000fc80008000000 */
[----:B------:R-:W-:Y:S01]  /*34c0*/  ULEA UR7, UR7, UR5, 0x3 ;  /* 0x0000000507077291 */ /* 0x000fe2000f8e18ff */
[----:B--2---:R-:W-:-:S04]  /*34d0*/  LOP3.LUT R3, R11, UR6, RZ, 0x3c, !PT ;  /* 0x000000060b037c12 */ /* 0x004fc8000f8e3cff */
[----:B------:R-:W-:-:S04]  /*34e0*/  SHF.L.U32 R3, R3, 0x1f, RZ ;  /* 0x0000001f03037819 */ /* 0x000fc800000006ff */
[----:B------:R-:W1:Y:S02]  /*34f0*/  SYNCS.PHASECHK.TRANS64.TRYWAIT P0, [UR7], R3 ;  /* 0x00000003ff0075a7 */ /* 0x000e640008001107 */
[----:B-1----:R-:W-:Y:S05]  /*3500*/  @!P0 BRA `(.L_x_60) ;  /* 0x0000007800e88947 */ /* 0x002fea0003800000 */
.L_x_148:
[----:B------:R-:W-:Y:S01]  /*3510*/  NOP ;  /* 0x0000000000007918 */ /* 0x000fe20000000000 */
[----:B-1----:R-:W1:Y:S01]  /*3520*/  LDS R0, [UR4+0x14] ;  /* 0x00001404ff007984 */ /* 0x002e620008000800 */
[----:B------:R-:W-:Y:S01]  /*3530*/  ULOP3.LUT UR6, UR16, 0xffff, URZ, 0xc0, !UPT ;  /* 0x0000ffff10067892 */ /* 0x000fe2000f8ec0ff */
[----:B------:R-:W-:Y:S01]  /*3540*/  UMOV UR8, 0xffff ;  /* 0x0000ffff00087882 */ /* 0x000fe20000000000 */
[----:B------:R-:W-:Y:S02]  /*3550*/  UMOV UR5, 0x1 ;  /* 0x0000000100057882 */ /* 0x000fe40000000000 */
[----:B------:R-:W-:-:S04]  /*3560*/  USHF.R.U32.HI UR6, URZ, 0x5, UR6 ;  /* 0x00000005ff067899 */ /* 0x000fc80008011606 */
[----:B------:R-:W-:Y:S02]  /*3570*/  USHF.L.U32 UR8, UR8, UR6, URZ ;  /* 0x0000000608087299 */ /* 0x000fe400080006ff */
[----:B------:R-:W-:-:S04]  /*3580*/  USHF.L.U32 UR5, UR5, UR6, URZ ;  /* 0x0000000605057299 */ /* 0x000fc800080006ff */
[----:B-1----:R-:W-:-:S04]  /*3590*/  LOP3.LUT R0, R0, UR8, RZ, 0xc0, !PT ;  /* 0x0000000800007c12 */ /* 0x002fc8000f8ec0ff */
[----:B------:R-:W-:-:S13]  /*35a0*/  ISETP.NE.AND P0, PT, R0, UR8, PT ;  /* 0x0000000800007c0c */ /* 0x000fda000bf05270 */
[----:B------:R-:W-:Y:S05]  /*35b0*/  @P0 BRA `(.L_x_61) ;  /* 0x0000000000580947 */ /* 0x000fea0003800000 */
[----:B------:R-:W1:Y:S02]  /*35c0*/  LDS R0, [UR4+0x18] ;  /* 0x00001804ff007984 */ /* 0x000e640008000800 */
[----:B-1----:R-:W-:-:S04]  /*35d0*/  LOP3.LUT R0, R0, UR5, RZ, 0xc0, !PT ;  /* 0x0000000500007c12 */ /* 0x002fc8000f8ec0ff */
[----:B------:R-:W-:-:S13]  /*35e0*/  ISETP.NE.AND P0, PT, R0, UR5, PT ;  /* 0x0000000500007c0c */ /* 0x000fda000bf05270 */
[----:B------:R-:W-:Y:S05]  /*35f0*/  @P0 BRA `(.L_x_62) ;  /* 0x00000000003c0947 */ /* 0x000fea0003800000 */
[----:B------:R-:W1:Y:S01]  /*3600*/  S2R R2, SR_LANEID ;  /* 0x0000000000027919 */ /* 0x000e620000000000 */
[----:B------:R-:W-:Y:S01]  /*3610*/  ULOP3.LUT UR8, URZ, UR8, URZ, 0x33, !UPT ;  /* 0x00000008ff087292 */ /* 0x000fe2000f8e33ff */
[----:B------:R-:W-:Y:S01]  /*3620*/  LOP3.LUT R4, RZ, UR5, RZ, 0x33, !PT ;  /* 0x00000005ff047c12 */ /* 0x000fe2000f8e33ff */
[----:B------:R-:W-:Y:S02]  /*3630*/  VOTEU.ANY UR7, UPT, PT ;  /* 0x0000000000077886 */ /* 0x000fe400038e0100 */
[----:B------:R-:W-:Y:S01]  /*3640*/  UFLO.U32 UR7, UR7 ;  /* 0x00000007000772bd */ /* 0x000fe200080e0000 */
[----:B------:R-:W2:Y:S01]  /*3650*/  REDUX UR5, R4 ;  /* 0x00000000040573c4 */ /* 0x000ea20000000000 */
[----:B------:R-:W-:-:S06]  /*3660*/  IMAD.U32 R0, RZ, RZ, UR8 ;  /* 0x00000008ff007e24 */ /* 0x000fcc000f8e00ff */
[----:B------:R4:W-:Y:S01]  /*3670*/  UTCATOMSWS.AND URZ, UR8 ;  /* 0x0000000800ff79e3 */ /* 0x0009e20008000000 */
[----:B------:R-:W3:Y:S01]  /*3680*/  REDUX UR6, R0 ;  /* 0x00000000000673c4 */ /* 0x000ee20000000000 */
[----:B-1----:R-:W-:Y:S01]  /*3690*/  ISETP.EQ.U32.AND P0, PT, R2, UR7, PT ;  /* 0x0000000702007c0c */ /* 0x002fe2000bf02070 */
[----:B--2---:R-:W-:Y:S01]  /*36a0*/  IMAD.U32 R2, RZ, RZ, UR5 ;  /* 0x00000005ff027e24 */ /* 0x004fe2000f8e00ff */
[----:B---3--:R-:W-:-:S11]  /*36b0*/  MOV R3, UR6 ;  /* 0x0000000600037c02 */ /* 0x008fd60008000f00 */
[----:B------:R4:W-:Y:S04]  /*36c0*/  @P0 ATOMS.AND RZ, [UR4+0x14], R3 ;  /* 0x00001403ffff098c */ /* 0x0009e8000a800004 */
[----:B------:R4:W-:Y:S01]  /*36d0*/  @P0 ATOMS.AND RZ, [UR4+0x18], R2 ;  /* 0x00001802ffff098c */ /* 0x0009e2000a800004 */
[----:B------:R-:W-:Y:S05]  /*36e0*/  BRA `(.L_x_63) ;  /* 0x0000000000147947 */ /* 0x000fea0003800000 */
.L_x_62:
[----:B------:R-:W-:Y:S02]  /*36f0*/  MOV R2, 0x3710 ;  /* 0x0000371000027802 */ /* 0x000fe40000000f00 */
[----:B---3-5:R-:W-:Y:S05]  /*3700*/  CALL.REL.NOINC `($__internal_0_$__cuda_sm10x_tcgen05_guardrail_trap_col_being_dealloced_not_returned_by_alloc) ;  /* 0x0000007c00d07944 */ /* 0x028fea0003c00000 */
[----:B------:R-:W-:Y:S05]  /*3710*/  BRA `(.L_x_63) ;  /* 0x0000000000087947 */ /* 0x000fea0003800000 */
.L_x_61:
[----:B------:R-:W-:Y:S02]  /*3720*/  MOV R2, 0x3740 ;  /* 0x0000374000027802 */ /* 0x000fe40000000f00 */
[----:B---3-5:R-:W-:Y:S05]  /*3730*/  CALL.REL.NOINC `($__internal_2_$__cuda_sm10x_tcgen05_guardrail_trap_unallocated_columns_being_dealloced) ;  /* 0x0000007c00dc7944 */ /* 0x028fea0003c00000 */
.L_x_63:
[----:B------:R-:W-:Y:S01]  /*3740*/  NOP ;  /* 0x0000000000007918 */ /* 0x000fe20000000000 */
[----:B----4-:R-:W-:Y:S05]  /*3750*/  EXIT ;  /* 0x000000000000794d */ /* 0x010fea0003800000 */
.L_x_47:
[----:B------:R-:W-:-:S09]  /*3760*/  UISETP.NE.OR UP2, UPT, UR8, 0x3, !UP2 ;  /* 0x000000030800788c */ /* 0x000fd2000d745670 */
[----:B------:R-:W-:Y:S05]  /*3770*/  BRA.U UP2, `(.L_x_64) ;  /* 0x0000001102147547 */ /* 0x000fea000b800000 */
[----:B------:R-:W1:Y:S01]  /*3780*/  LDC R0, c[0x0][0xb30] ;  /* 0x0002cc00ff007b82 */ /* 0x000e620000000800 */
[----:B------:R-:W2:Y:S01]  /*3790*/  LDCU.64 UR8, c[0x0][0x888] ;  /* 0x00011100ff0877ac */ /* 0x000ea20008000a00 */
[----:B------:R-:W-:Y:S02]  /*37a0*/  HFMA2 R29, -RZ, RZ, 0, 0 ;  /* 0x00000000ff1d7431 */ /* 0x000fe400000001ff */
[----:B------:R-:W-:Y:S01]  /*37b0*/  IMAD.MOV.U32 R31, RZ, RZ, 0x1 ;  /* 0x00000001ff1f7424 */ /* 0x000fe200078e00ff */
[----:B------:R-:W-:Y:S01]  /*37c0*/  MOV R23, 0x4000 ;  /* 0x0000400000177802 */ /* 0x000fe20000000f00 */
[----:B------:R-:W4:Y:S01]  /*37d0*/  LDCU.64 UR4, c[0x0][0x890] ;  /* 0x00011200ff0477ac */ /* 0x000f220008000a00 */
[----:B------:R-:W-:Y:S01]  /*37e0*/  IMAD.MOV.U32 R30, RZ, RZ, RZ ;  /* 0x000000ffff1e7224 */ /* 0x000fe200078e00ff */
[----:B------:R-:W3:Y:S01]  /*37f0*/  LDC R19, c[0x0][0x370] ;  /* 0x0000dc00ff137b82 */ /* 0x000ee20000000800 */
[----:B------:R-:W-:Y:S01]  /*3800*/  UMOV UR7, 0x400 ;  /* 0x0000040000077882 */ /* 0x000fe20000000000 */
[----:B------:R-:W-:-:S02]  /*3810*/  UPLOP3.LUT UP1, UPT, UPT, UPT, UPT, 0x40, 0x4 ;  /* 0x000000000004789c */ /* 0x000fc40003f2e870 */
[----:B------:R-:W-:-:S04]  /*3820*/  ULEA UR7, UR37, UR7, 0x18 ;  /* 0x0000000725077291 */ /* 0x000fc8000f8ec0ff */
[----:B------:R-:W3:Y:S01]  /*3830*/  LDC R2, c[0x0][0xb0c] ;  /* 0x0002c300ff027b82 */ /* 0x000ee20000000800 */
[----:B------:R-:W-:Y:S02]  /*3840*/  UIADD3 UR13, UPT, UPT, UR7, 0x48, URZ ;  /* 0x00000048070d7890 */ /* 0x000fe4000fffe0ff */
[----:B--2---:R-:W-:Y:S02]  /*3850*/  UISETP.NE.U32.AND UP2, UPT, UR8, URZ, UPT ;  /* 0x000000ff0800728c */ /* 0x004fe4000bf45070 */
[----:B------:R-:W-:Y:S02]  /*3860*/  UIADD3 UR33, UPT, UPT, UR7, 0x30, URZ ;  /* 0x0000003007217890 */ /* 0x000fe4000fffe0ff */
[----:B----4-:R-:W-:Y:S01]  /*3870*/  UISETP.NE.U32.AND UP3, UPT, UR4, URZ, UPT ;  /* 0x000000ff0400728c */ /* 0x010fe2000bf65070 */
[----:B------:R-:W2:Y:S01]  /*3880*/  LDC R18, c[0x0][0xb20] ;  /* 0x0002c800ff127b82 */ /* 0x000ea20000000800 */
[----:B-1----:R-:W-:Y:S01]  /*3890*/  ISETP.NE.AND P1, PT, R0, 0x1, PT ;  /* 0x000000010000780c */ /* 0x002fe20003f25270 */
[----:B------:R-:W-:-:S02]  /*38a0*/  UISETP.NE.AND.EX UP2, UPT, UR9, URZ, UPT, UP2 ;  /* 0x000000ff0900728c */ /* 0x000fc4000bf45320 */
[----:B------:R-:W-:Y:S02]  /*38b0*/  UIADD3 UR25, UPT, UPT, UR7, 0x38, URZ ;  /* 0x0000003807197890 */ /* 0x000fe4000fffe0ff */
[----:B------:R-:W-:Y:S02]  /*38c0*/  UIADD3 UR17, UPT, UPT, UR7, 0x40, URZ ;  /* 0x0000004007117890 */ /* 0x000fe4000fffe0ff */
[----:B------:R-:W1:Y:S01]  /*38d0*/  LDC.64 R32, c[0x0][0x348] ;  /* 0x0000d200ff207b82 */ /* 0x000e620000000a00 */
[----:B------:R-:W-:Y:S02]  /*38e0*/  UPRMT UR13, UR37, 0x654, UR13 ;  /* 0x00000654250d7896 */ /* 0x000fe4000800000d */
[----:B------:R-:W-:-:S05]  /*38f0*/  UISETP.NE.AND.EX UP3, UPT, UR5, URZ, UPT, UP3 ;  /* 0x000000ff0500728c */ /* 0x000fca000bf65330 */
[----:B------:R-:W4:Y:S08]  /*3900*/  LDC.64 R16, c[0x0][0xb10] ;  /* 0x0002c400ff107b82 */ /* 0x000f300000000a00 */
[----:B------:R-:W1:Y:S08]  /*3910*/  LDC.64 R6, c[0x0][0xb18] ;  /* 0x0002c600ff067b82 */ /* 0x000e700000000a00 */
[----:B------:R-:W1:Y:S08]  /*3920*/  LDC.64 R4, c[0x0][0xb28] ;  /* 0x0002ca00ff047b82 */ /* 0x000e700000000a00 */
[----:B--23--:R-:W1:Y:S02]  /*3930*/  LDC R22, c[0x0][0x374] ;  /* 0x0000dd00ff167b82 */ /* 0x00ce640000000800 */
.L_x_75:
[C---:B------:R-:W-:Y:S02]  /*3940*/  LEA R0, R30.reuse, UR7, 0x3 ;  /* 0x000000071e007c11 */ /* 0x040fe4000f8e18ff */
[----:B------:R-:W-:Y:S02]  /*3950*/  SHF.L.U32 R3, R29, 0x1f, RZ ;  /* 0x0000001f1d037819 */ /* 0x000fe400000006ff */
[----:B------:R-:W-:Y:S02]  /*3960*/  LEA R24, R30, UR7, 0x4 ;  /* 0x000000071e187c11 */ /* 0x000fe4000f8e20ff */
[----:B--2---:R-:W2:Y:S02]  /*3970*/  SYNCS.PHASECHK.TRANS64.TRYWAIT P0, [R0+URZ+0x80], R3 ;  /* 0x00008003000075a7 */ /* 0x004ea400080011ff */
[----:B--2---:R-:W-:Y:S05]  /*3980*/  @!P0 BRA `(.L_x_65) ;  /* 0x0000007400e08947 */ /* 0x004fea0003800000 */
.L_x_149:
[----:B------:R-:W-:Y:S01]  /*3990*/  ISETP.GE.AND P0, PT, R72, 0x1, PT ;  /* 0x000000014800780c */ /* 0x000fe20003f06270 */
[----:B------:R-:W3:Y:S01]  /*39a0*/  LDS.128 R24, [R24+0xf0] ;  /* 0x0000f00018187984 */ /* 0x000ee20000000c00 */
[----:B--2---:R-:W-:Y:S01]  /*39b0*/  VIADD R0, R0, 0x90 ;  /* 0x0000009000007836 */ /* 0x004fe20000000000 */
[----:B------:R-:W-:Y:S01]  /*39c0*/  @!PT LDS RZ, [RZ] ;  /* 0x00000000fffff984 */ /* 0x000fe20000000800 */
[----:B------:R-:W-:Y:S01]  /*39d0*/  @!PT LDS RZ, [RZ] ;  /* 0x00000000fffff984 */ /* 0x000fe20000000800 */
[----:B------:R-:W-:Y:S01]  /*39e0*/  @!PT LDS RZ, [RZ] ;  /* 0x00000000fffff984 */ /* 0x000fe20000000800 */
[----:B------:R-:W-:Y:S01]  /*39f0*/  @!PT LDS RZ, [RZ] ;  /* 0x00000000fffff984 */ /* 0x000fe20000000800 */
[----:B------:R2:W-:Y:S06]  /*3a00*/  MEMBAR.ALL.CTA ;  /* 0x0000000000007992 */ /* 0x0005ec0000008000 */
[----:B--2---:R-:W2:Y:S01]  /*3a10*/  FENCE.VIEW.ASYNC.S ;  /* 0x00000000000073c6 */ /* 0x004ea20000000000 */
[----:B------:R-:W-:Y:S04]  /*3a20*/  PRMT R0, RZ, 0x654, R0 ;  /* 0x00000654ff007816 */ /* 0x000fe80000000000 */
[----:B--2---:R2:W-:Y:S01]  /*3a30*/  SYNCS.ARRIVE.TRANS64.RED.A1T0 RZ, [R0+URZ], RZ ;  /* 0x000000ff00ff79a7 */ /* 0x0045e200081004ff */
[----:B---3--:R-:W-:Y:S11]  /*3a40*/  LOP3.LUT P3, RZ, R26, 0x1, RZ, 0xc0, !PT ;  /* 0x000000011aff7812 */ /* 0x008ff6000786c0ff */
[----:B------:R-:W-:Y:S02]  /*3a50*/  @!UPT UIADD3 URZ, UPT, UPT, URZ, URZ, URZ ;  /* 0x000000fffffff290 */ /* 0x000fe4000fffe0ff */
[----:B------:R-:W-:Y:S02]  /*3a60*/  @P3 MOV R13, R24 ;  /* 0x00000018000d3202 */ /* 0x000fe40000000f00 */
[----:B------:R-:W-:Y:S01]  /*3a70*/  @P3 LOP3.LUT R8, R25, 0xffff, RZ, 0xc0, !PT ;  /* 0x0000ffff19083812 */ /* 0x000fe200078ec0ff */
[----:B--2---:R-:W-:Y:S06]  /*3a80*/  @!P0 BRA `(.L_x_66) ;  /* 0x0000000000a48947 */ /* 0x004fec0003800000 */
[----:B-1----:R-:W-:Y:S01]  /*3a90*/  IMAD.HI.U32 R35, R22, R7, RZ ;  /* 0x0000000716237227 */ /* 0x002fe200078e00ff */
[----:B------:R-:W-:Y:S02]  /*3aa0*/  ISETP.NE.AND P0, PT, R6, 0x1, PT ;  /* 0x000000010600780c */ /* 0x000fe40003f05270 */
[----:B------:R-:W-:Y:S01]  /*3ab0*/  ISETP.NE.AND P2, PT, R72, 0x1, PT ;  /* 0x000000014800780c */ /* 0x000fe20003f45270 */
[----:B----4-:R-:W-:Y:S01]  /*3ac0*/  IMAD.HI.U32 R34, R19, R16, RZ ;  /* 0x0000001013227227 */ /* 0x010fe200078e00ff */
[----:B------:R-:W-:Y:S02]  /*3ad0*/  SHF.R.U32.HI R35, RZ, R18, R35 ;  /* 0x00000012ff237219 */ /* 0x000fe40000011623 */
[----:B------:R-:W-:Y:S01]  /*3ae0*/  ISETP.NE.AND P4, PT, R2, 0x1, PT ;  /* 0x000000010200780c */ /* 0x000fe20003f85270 */
[----:B------:R-:W-:Y:S01]  /*3af0*/  IMAD.HI.U32 R36, R13, R16, RZ ;  /* 0x000000100d247227 */ /* 0x000fe200078e00ff */
[----:B------:R-:W-:Y:S02]  /*3b00*/  SHF.R.U32.HI R34, RZ, R17, R34 ;  /* 0x00000011ff227219 */ /* 0x000fe40000011622 */
[----:B------:R-:W-:Y:S01]  /*3b10*/  SEL R3, R22, R35, !P0 ;  /* 0x0000002316037207 */ /* 0x000fe20004000000 */
[C---:B------:R-:W-:Y:S01]  /*3b20*/  IMAD.HI.U32 R35, R8.reuse, R7, RZ ;  /* 0x0000000708237227 */ /* 0x040fe200078e00ff */
[----:B------:R-:W-:Y:S02]  /*3b30*/  SEL R11, R19, R34, !P4 ;  /* 0x00000022130b7207 */ /* 0x000fe40006000000 */
[----:B------:R-:W-:Y:S01]  /*3b40*/  SHF.R.U32.HI R36, RZ, R17, R36 ;  /* 0x00000011ff247219 */ /* 0x000fe20000011624 */
[----:B------:R-:W-:Y:S01]  /*3b50*/  IMAD.HI.U32 R38, R3, R4, RZ ;  /* 0x0000000403267227 */ /* 0x000fe200078e00ff */
[----:B------:R-:W-:Y:S03]  /*3b60*/  SHF.R.U32.HI R35, RZ, R18, R35 ;  /* 0x00000012ff237219 */ /* 0x000fe60000011623 */
[----:B------:R-:W-:Y:S01]  /*3b70*/  IMAD.HI.U32 R34, R11, R4, RZ ;  /* 0x000000040b227227 */ /* 0x000fe200078e00ff */
[----:B------:R-:W-:Y:S02]  /*3b80*/  @P2 SHF.R.U32.HI R3, RZ, R5, R38 ;  /* 0x00000005ff032219 */ /* 0x000fe40000011626 */
[----:B------:R-:W-:Y:S02]  /*3b90*/  SEL R9, R8, R35, !P0 ;  /* 0x0000002308097207 */ /* 0x000fe40004000000 */
[----:B------:R-:W-:Y:S01]  /*3ba0*/  @P2 SHF.R.U32.HI R11, RZ, R5, R34 ;  /* 0x00000005ff0b2219 */ /* 0x000fe20000011622 */
[C---:B------:R-:W-:Y:S01]  /*3bb0*/  IMAD R10, R72.reuse, R3, RZ ;  /* 0x00000003480a7224 */ /* 0x040fe200078e02ff */
[----:B------:R-:W-:Y:S01]  /*3bc0*/  SEL R3, R13, R36, !P4 ;  /* 0x000000240d037207 */ /* 0x000fe20006000000 */
[C---:B------:R-:W-:Y:S03]  /*3bd0*/  IMAD.HI.U32 R14, R9.reuse, R4, RZ ;  /* 0x00000004090e7227 */ /* 0x040fe600078e00ff */
[----:B------:R-:W-:Y:S01]  /*3be0*/  ISETP.GE.AND P0, PT, R9, R10, PT ;  /* 0x0000000a0900720c */ /* 0x000fe20003f06270 */
[C---:B------:R-:W-:Y:S01]  /*3bf0*/  IMAD R12, R72.reuse, R11, RZ ;  /* 0x0000000b480c7224 */ /* 0x040fe200078e02ff */
[-C--:B------:R-:W-:Y:S04]  /*3c00*/  SHF.R.U32.HI R14, RZ, R5.reuse, R14 ;  /* 0x00000005ff0e7219 */ /* 0x080fe8000001160e */
[----:B------:R-:W-:Y:S02]  /*3c10*/  ISETP.GE.OR P0, PT, R3, R12, P0 ;  /* 0x0000000c0300720c */ /* 0x000fe40000706670 */
[----:B------:R-:W-:Y:S05]  /*3c20*/  SEL R15, R9, R14, !P2 ;  /* 0x0000000e090f7207 */ /* 0x000fea0005000000 */
[----:B------:R-:W-:Y:S04]  /*3c30*/  IMAD.MOV R14, RZ, RZ, -R15 ;  /* 0x000000ffff0e7224 */ /* 0x000fe800078e0a0f */
[----:B------:R-:W-:Y:S02]  /*3c40*/  IMAD R14, R72, R14, R9 ;  /* 0x0000000e480e7224 */ /* 0x000fe400078e0209 */
[C---:B------:R-:W-:Y:S05]  /*3c50*/  @!P0 IMAD.HI.U32 R10, R3.reuse, R4, RZ ;  /* 0x00000004030a8227 */ /* 0x040fea00078e00ff */
[----:B------:R-:W-:Y:S04]  /*3c60*/  @!P0 SHF.R.U32.HI R10, RZ, R5, R10 ;  /* 0x00000005ff0a8219 */ /* 0x000fe8000001160a */
[----:B------:R-:W-:Y:S01]  /*3c70*/  @!P0 SEL R0, R3, R10, !P2 ;  /* 0x0000000a03008207 */ /* 0x000fe20005000000 */
[----:B------:R-:W-:Y:S03]  /*3c80*/  IMAD.MOV R10, RZ, RZ, -R3 ;  /* 0x000000ffff0a7224 */ /* 0x000fe600078e0a03 */
[----:B------:R-:W-:Y:S01]  /*3c90*/  @!P0 IADD3 R15, PT, PT, R15, -R0, RZ ;  /* 0x800000000f0f8210 */ /* 0x000fe20007ffe0ff */
[----:B------:R-:W-:Y:S01]  /*3ca0*/  @!P0 IMAD R0, R11, R14, R0 ;  /* 0x0000000e0b008224 */ /* 0x000fe200078e0200 */
[----:B------:R-:W-:Y:S01]  /*3cb0*/  IADD3 R11, PT, PT, -R9, RZ, RZ ;  /* 0x000000ff090b7210 */ /* 0x000fe20007ffe1ff */
[----:B------:R-:W-:Y:S02]  /*3cc0*/  IMAD R13, R2, R10, R13 ;  /* 0x0000000a020d7224 */ /* 0x000fe400078e020d */
[----:B------:R-:W-:Y:S02]  /*3cd0*/  @!P0 IMAD R9, R15, R72, R3 ;  /* 0x000000480f098224 */ /* 0x000fe400078e0203 */
[----:B------:R-:W-:Y:S02]  /*3ce0*/  @!P0 IMAD.MOV.U32 R3, RZ, RZ, R0 ;  /* 0x000000ffff038224 */ /* 0x000fe400078e0000 */
[----:B------:R-:W-:Y:S02]  /*3cf0*/  IMAD R8, R6, R11, R8 ;  /* 0x0000000b06087224 */ /* 0x000fe400078e0208 */
[----:B------:R-:W-:Y:S02]  /*3d00*/  IMAD R13, R3, R2, R13 ;  /* 0x00000002030d7224 */ /* 0x000fe400078e020d */
[----:B------:R-:W-:Y:S02]  /*3d10*/  IMAD R8, R9, R6, R8 ;  /* 0x0000000609087224 */ /* 0x000fe400078e0208 */
.L_x_66:
[----:B------:R-:W-:Y:S05]  /*3d20*/  BRA.U UP1, `(.L_x_67) ;  /* 0x0000000101107547 */ /* 0x000fea000b800000 */
[----:B------:R-:W-:Y:S04]  /*3d30*/  MOV R0, UR6 ;  /* 0x0000000600007c02 */ /* 0x000fe80008000f00 */
[----:B------:R-:W-:Y:S04]  /*3d40*/  SHF.L.U32 R3, R0, 0x1f, RZ ;  /* 0x0000001f00037819 */ /* 0x000fe800000006ff */
[----:B------:R-:W2:Y:S02]  /*3d50*/  SYNCS.PHASECHK.TRANS64.TRYWAIT P0, [UR7+0x78], R3 ;  /* 0x00007803ff0075a7 */ /* 0x000ea40008001107 */
[----:B--2---:R-:W-:Y:S05]  /*3d60*/  @!P0 BRA `(.L_x_68) ;  /* 0x0000007000fc8947 */ /* 0x004fea0003800000 */
.L_x_67:
[----:B------:R-:W-:Y:S02]  /*3d70*/  R2UR UR35, R21 ;  /* 0x00000000152372ca */ /* 0x000fe400000e0000 */
[----:B------:R-:W-:Y:S02]  /*3d80*/  R2UR UR34, R20 ;  /* 0x00000000142272ca */ /* 0x000fe400000e0000 */
[----:B------:R-:W-:Y:S02]  /*3d90*/  ISETP.NE.U32.AND P2, PT, RZ, UR4, PT ;  /* 0x00000004ff007c0c */ /* 0x000fe4000bf45070 */
[----:B------:R-:W-:Y:S02]  /*3da0*/  SHF.L.U32 R12, R31, 0x1f, RZ ;  /* 0x0000001f1f0c7819 */ /* 0x000fe400000006ff */
[----:B------:R-:W-:Y:S05]  /*3db0*/  ISETP.NE.AND.EX P2, PT, RZ, UR5, PT, P2 ;  /* 0x00000005ff007c0c */ /* 0x000fea000bf45320 */
[----:B------:R-:W-:Y:S02]  /*3dc0*/  USHF.L.U32 UR35, UR35, 0x7, URZ ;  /* 0x0000000723237899 */ /* 0x000fe400080006ff */
[----:B------:R-:W-:Y:S01]  /*3dd0*/  USHF.L.U32 UR34, UR34, 0x8, URZ ;  /* 0x0000000822227899 */ /* 0x000fe200080006ff */
[----:B------:R-:W-:Y:S11]  /*3de0*/  BRA.U !UP3, `(.L_x_69) ;  /* 0x000000010b347547 */ /* 0x000ff6000b800000 */
[----:B------:R-:W-:Y:S01]  /*3df0*/  UPLOP3.LUT UP0, UPT, UPT, UPT, UP2, 0x80, 0x8 ;  /* 0x000000000008789c */ /* 0x000fe20003f0f020 */
[----:B--2---:R-:W-:Y:S02]  /*3e00*/  HFMA2 R0, -RZ, RZ, 0, 5.9604644775390625e-08 ;  /* 0x00000001ff007431 */ /* 0x004fe400000001ff */
[----:B------:R-:W-:Y:S03]  /*3e10*/  IMAD.MOV.U32 R155, RZ, RZ, 0x1 ;  /* 0x00000001ff9b7424 */ /* 0x000fe600078e00ff */
[----:B------:R-:W-:Y:S05]  /*3e20*/  PLOP3.LUT P0, PT, PT, PT, UP0, 0x80, 0x8 ;  /* 0x000000000008781c */ /* 0x000fea0003f0f008 */
[----:B------:R-:W2:Y:S01]  /*3e30*/  @UP0 LDCU.64 UR10, c[0x0][0x888] ;  /* 0x00011100ff0a07ac */ /* 0x000ea20008000a00 */
[----:B------:R-:W-:Y:S07]  /*3e40*/  @UP0 UIMAD UR8, UR36, UR4, URZ ;  /* 0x00000004240802a4 */ /* 0x000fee000f8e02ff */
[----:B------:R-:W-:Y:S01]  /*3e50*/  @!P0 PRMT R155, R0, 0x7610, R155 ;  /* 0x00007610009b8816 */ /* 0x000fe2000000009b */
[----:B--2---:R-:W-:Y:S03]  /*3e60*/  @UP0 UIMAD.WIDE UR10, UR8, 0x4, UR10 ;  /* 0x00000004080a08a5 */ /* 0x004fe6000f8e020a */
[----:B------:R-:W2:Y:S03]  /*3e70*/  @!UP0 LDCU UR8, c[0x0][0x880] ;  /* 0x00011000ff0887ac */ /* 0x000ea60008000800 */
[----:B------:R-:W-:Y:S01]  /*3e80*/  IMAD.U32 R10, RZ, RZ, UR10 ;  /* 0x0000000aff0a7e24 */ /* 0x000fe2000f8e00ff */
[----:B------:R-:W-:Y:S05]  /*3e90*/  MOV R11, UR11 ;  /* 0x0000000b000b7c02 */ /* 0x000fea0008000f00 */
[----:B-----5:R3:W5:Y:S02]  /*3ea0*/  @P0 LDG.E R81, desc[UR46][R10.64] ;  /* 0x0000002e0a510981 */ /* 0x020764000c1e1900 */
[----:B--23--:R-:W-:Y:S07]  /*3eb0*/  @!P0 IMAD.U32 R81, RZ, RZ, UR8 ;  /* 0x00000008ff518e24 */ /* 0x00cfee000f8e00ff */
.L_x_69:
[----:B-----5:R-:W-:Y:S01]  /*3ec0*/  @!P2 FSETP.EQ.AND P0, PT, R81, RZ, PT ;  /* 0x000000ff5100a20b */ /* 0x020fe20003f02000 */
[----:B------:R-:W-:Y:S01]  /*3ed0*/  @!UPT UIADD3 URZ, UPT, UPT, URZ, URZ, URZ ;  /* 0x000000fffffff290 */ /* 0x000fe2000fffe0ff */
[----:B------:R-:W-:Y:S11]  /*3ee0*/  @!P2 BRA `(.L_x_70) ;  /* 0x000000000014a947 */ /* 0x000ff60003800000 */
[----:B------:R-:W-:Y:S02]  /*3ef0*/  LOP3.LUT P2, RZ, R155, 0xff, RZ, 0xc0, !PT ;  /* 0x000000ff9bff7812 */ /* 0x000fe4000784c0ff */
[----:B------:R-:W-:Y:S04]  /*3f00*/  PLOP3.LUT P0, PT, PT, PT, UP0, 0x80, 0x8 ;  /* 0x000000000008781c */ /* 0x000fe80003f0f008 */
[----:B------:R-:W-:Y:S07]  /*3f10*/  PLOP3.LUT P0, PT, P0, PT, PT, 0x8, 0x80 ;  /* 0x000000000080781c */ /* 0x000fee000070e170 */
[----:B------:R-:W-:Y:S11]  /*3f20*/  @P2 FSETP.EQ.AND P0, PT, R81, RZ, PT ;  /* 0x000000ff5100220b */ /* 0x000ff60003f02000 */
[----:B------:R-:W-:Y:S02]  /*3f30*/  @!UPT UIADD3 URZ, UPT, UPT, URZ, URZ, URZ ;  /* 0x000000fffffff290 */ /* 0x000fe4000fffe0ff */
.L_x_70:
[----:B------:R-:W3:Y:S01]  /*3f40*/  SYNCS.PHASECHK.TRANS64.TRYWAIT P2, [UR7+0x50], R12 ;  /* 0x0000500cff0075a7 */ /* 0x000ee20008041107 */
[----:B------:R-:W-:Y:S04]  /*3f50*/  ELECT P4, URZ, PT ;  /* 0x0000000000ff782f */ /* 0x000fe80003880000 */
[----:B------:R-:W-:Y:S11]  /*3f60*/  PLOP3.LUT P4, PT, P0, P4, PT, 0xf2, 0x2f ;  /* 0x00000000002f781c */ /* 0x000ff60000789e72 */
[----:B------:R-:W-:Y:S02]  /*3f70*/  @!UPT UIADD3 URZ, UPT, UPT, URZ, URZ, URZ ;  /* 0x000000fffffff290 */ /* 0x000fe4000fffe0ff */
[----:B-1----:R-:W-:Y:S05]  /*3f80*/  @!P4 IADD3 R9, P0, PT, R32, 0x580, RZ ;  /* 0x000005802009c810 */ /* 0x002fea0007f1e0ff */
[----:B--2---:R-:W-:Y:S01]  /*3f90*/  @!P4 IMAD.X R0, RZ, RZ, R33, P0 ;  /* 0x000000ffff00c224 */ /* 0x004fe200000e0621 */
[----:B---3--:R-:W-:Y:S07]  /*3fa0*/  @!P2 BRA `(.L_x_71) ;  /* 0x000000700084a947 */ /* 0x008fee0003800000 */
.L_x_152:
[----:B------:R-:W-:Y:S01]  /*3fb0*/  @!P4 R2UR UR8, R0 ;  /* 0x000000000008c2ca */ /* 0x000fe200000e0000 */
[----:B------:R-:W-:Y:S01]  /*3fc0*/  VOTEU.ALL UP1, P4 ;  /* 0x0000000000ff7886 */ /* 0x000fe20002020000 */
[----:B------:R-:W-:Y:S01]  /*3fd0*/  @!P4 R2UR UR9, R9 ;  /* 0x000000000909c2ca */ /* 0x000fe200000e0000 */
[----:B------:R-:W-:Y:S01]  /*3fe0*/  @!P4 IMAD.MOV.U32 R0, RZ, RZ, 0x4000 ;  /* 0x00004000ff00c424 */ /* 0x000fe200078e00ff */
[----:B------:R-:W-:Y:S01]  /*3ff0*/  UMOV UR10, 0x0 ;  /* 0x00000000000a7882 */ /* 0x000fe20000000000 */
[----:B------:R-:W-:Y:S01]  /*4000*/  UMOV UR11, 0x10000000 ;  /* 0x10000000000b7882 */ /* 0x000fe20000000000 */
[----:B------:R-:W-:Y:S01]  /*4010*/  @!UP1 UIADD3 UR32, UPT, UPT, UR7, 0x400, URZ ;  /* 0x0000040007209890 */ /* 0x000fe2000fffe0ff */
[----:B------:R-:W-:Y:S01]  /*4020*/  @!P4 IADD3 R9, P0, PT, R32, 0x580, RZ ;  /* 0x000005802009c810 */ /* 0x000fe20007f1e0ff */
[----:B------:R-:W-:Y:S05]  /*4030*/  VOTEU.ALL UP1, P4 ;  /* 0x0000000000ff7886 */ /* 0x000fea0002020000 */
[----:B------:R-:W-:Y:S01]  /*4040*/  IMAD.U32 R11, RZ, RZ, UR8 ;  /* 0x00000008ff0b7e24 */ /* 0x000fe2000f8e00ff */
[----:B------:R-:W-:Y:S01]  /*4050*/  UPRMT UR8, UR37, 0x654, UR33 ;  /* 0x0000065425087896 */ /* 0x000fe20008000021 */
[----:B------:R-:W-:Y:S03]  /*4060*/  IMAD.U32 R10, RZ, RZ, UR9 ;  /* 0x00000009ff0a7e24 */ /* 0x000fe6000f8e00ff */
[----:B------:R-:W-:Y:S02]  /*4070*/  @!P4 R2UR UR15, R11 ;  /* 0x000000000b0fc2ca */ /* 0x000fe400000e0000 */
[----:B------:R-:W-:Y:S11]  /*4080*/  @!P4 R2UR UR14, R10 ;  /* 0x000000000a0ec2ca */ /* 0x000ff600000e0000 */
[----:B------:R-:W-:Y:S02]  /*4090*/  @!UPT UIADD3 URZ, UPT, UPT, URZ, URZ, URZ ;  /* 0x000000fffffff290 */ /* 0x000fe4000fffe0ff */
[----:B------:R2:W-:Y:S01]  /*40a0*/  @!UP1 UTMALDG.3D [UR32], [UR14], desc[UR10] ;  /* 0x00000a200e0095b4 */ /* 0x0005e20008011000 */
[----:B------:R3:W-:Y:S01]  /*40b0*/  @!P4 SYNCS.ARRIVE.TRANS64.RED.A0TR RZ, [UR7+0x30], R0 ;  /* 0x00003000ffffc9a7 */ /* 0x0007e20008300407 */
[----:B------:R-:W-:Y:S01]  /*40c0*/  SYNCS.ARRIVE.TRANS64.RED.A1T0 RZ, [UR8], RZ ;  /* 0x000000ffffff79a7 */ /* 0x000fe20008100408 */
[----:B---3--:R-:W-:Y:S01]  /*40d0*/  @!P4 IMAD.X R0, RZ, RZ, R33, P0 ;  /* 0x000000ffff00c224 */ /* 0x008fe200000e0621 */
[----:B------:R-:W3:Y:S02]  /*40e0*/  SYNCS.PHASECHK.TRANS64.TRYWAIT P2, [UR7+0x58], R12 ;  /* 0x0000580cff0075a7 */ /* 0x000ee40008041107 */
[----:B--23--:R-:W-:Y:S05]  /*40f0*/  @!P2 BRA `(.L_x_72) ;  /* 0x000000700048a947 */ /* 0x00cfea0003800000 */
.L_x_154:
        /* <DEDUP_REMOVED lines=8> */
[----:B------:R-:W-:Y:S01]  /*4180*/  @!UP1 UIADD3 UR24, UPT, UPT, UR7, 0x4400, URZ ;  /* 0x0000440007189890 */ /* 0x000fe2000fffe0ff */
[----:B------:R-:W-:Y:S01]  /*4190*/  VOTEU.ALL UP1, P4 ;  /* 0x0000000000ff7886 */ /* 0x000fe20002020000 */
[----:B------:R-:W-:Y:S01]  /*41a0*/  UMOV UR27, UR35 ;  /* 0x00000023001b7c82 */ /* 0x000fe20008000000 */
[----:B------:R-:W-:Y:S02]  /*41b0*/  UMOV UR28, UR36 ;  /* 0x00000024001c7c82 */ /* 0x000fe40008000000 */
[----:B------:R-:W-:Y:S01]  /*41c0*/  IMAD.U32 R11, RZ, RZ, UR8 ;  /* 0x00000008ff0b7e24 */ /* 0x000fe2000f8e00ff */
[----:B------:R-:W-:Y:S01]  /*41d0*/  UPRMT UR8, UR37, 0x654, UR25 ;  /* 0x0000065425087896 */ /* 0x000fe20008000019 */
[----:B------:R-:W-:Y:S02]  /*41e0*/  IMAD.U32 R10, RZ, RZ, UR9 ;  /* 0x00000009ff0a7e24 */ /* 0x000fe4000f8e00ff */
[----:B------:R-:W-:Y:S01]  /*41f0*/  @!P4 IMAD.X R20, RZ, RZ, R33, P0 ;  /* 0x000000ffff14c224 */ /* 0x000fe200000e0621 */
[----:B------:R-:W-:Y:S02]  /*4200*/  @!P4 R2UR UR15, R11 ;  /* 0x000000000b0fc2ca */ /* 0x000fe400000e0000 */
[----:B------:R-:W-:Y:S11]  /*4210*/  @!P4 R2UR UR14, R10 ;  /* 0x000000000a0ec2ca */ /* 0x000ff600000e0000 */
[----:B------:R-:W-:Y:S02]  /*4220*/  @!UPT UIADD3 URZ, UPT, UPT, URZ, URZ, URZ ;  /* 0x000000fffffff290 */ /* 0x000fe4000fffe0ff */
[----:B------:R2:W-:Y:S01]  /*4230*/  @!UP1 UTMALDG.3D [UR24], [UR14], desc[UR10] ;  /* 0x00000a180e0095b4 */ /* 0x0005e20008011000 */
[----:B------:R2:W-:Y:S01]  /*4240*/  @!P4 SYNCS.ARRIVE.TRANS64.RED.A0TR RZ, [UR7+0x38], R0 ;  /* 0x00003800ffffc9a7 */ /* 0x0005e20008300407 */
[----:B------:R-:W-:Y:S01]  /*4250*/  SYNCS.ARRIVE.TRANS64.RED.A1T0 RZ, [UR8], RZ ;  /* 0x000000ffffff79a7 */ /* 0x000fe20008100408 */
[----:B------:R-:W3:Y:S02]  /*4260*/  SYNCS.PHASECHK.TRANS64.TRYWAIT P2, [UR7+0x60], R12 ;  /* 0x0000600cff0075a7 */ /* 0x000ee40008041107 */
[----:B--23--:R-:W-:Y:S05]  /*4270*/  @!P2 BRA `(.L_x_73) ;  /* 0x000000700000a947 */ /* 0x00cfea0003800000 */
.L_x_156:
[----:B------:R-:W2:Y:S01]  /*4280*/  LDC.64 R14, c[0x0][0xb10] ;  /* 0x0002c400ff0e7b82 */ /* 0x000ea20000000a00 */
[----:B------:R-:W-:Y:S01]  /*4290*/  @!P4 R2UR UR8, R20 ;  /* 0x000000001408c2ca */ /* 0x000fe200000e0000 */
[----:B------:R-:W-:Y:S01]  /*42a0*/  VOTEU.ALL UP1, P4 ;  /* 0x0000000000ff7886 */ /* 0x000fe20002020000 */
[----:B------:R-:W-:Y:S01]  /*42b0*/  @!P4 R2UR UR9, R21 ;  /* 0x000000001509c2ca */ /* 0x000fe200000e0000 */
[----:B------:R-:W-:Y:S01]  /*42c0*/  UMOV UR10, 0x0 ;  /* 0x00000000000a7882 */ /* 0x000fe20000000000 */
[----:B------:R-:W-:Y:S03]  /*42d0*/  UMOV UR11, 0x10000000 ;  /* 0x10000000000b7882 */ /* 0x000fe60000000000 */
[----:B------:R-:W3:Y:S01]  /*42e0*/  LDC.64 R10, c[0x0][0xb18] ;  /* 0x0002c600ff0a7b82 */ /* 0x000ee20000000a00 */
[----:B------:R-:W-:Y:S01]  /*42f0*/  @!UP1 UIADD3 UR18, UPT, UPT, UR34, 0x80, URZ ;  /* 0x0000008022129890 */ /* 0x000fe2000fffe0ff */
[----:B------:R-:W-:Y:S01]  /*4300*/  @P3 SHF.R.U32.HI R28, RZ, 0x10, R25 ;  /* 0x00000010ff1c3819 */ /* 0x000fe20000011619 */
[----:B------:R-:W-:Y:S01]  /*4310*/  @!UP1 UIADD3 UR16, UPT, UPT, UR7, 0x8400, URZ ;  /* 0x0000840007109890 */ /* 0x000fe2000fffe0ff */
[----:B------:R-:W-:Y:S01]  /*4320*/  VIADD R30, R30, 0x1 ;  /* 0x000000011e1e7836 */ /* 0x000fe20000000000 */
[----:B------:R-:W-:Y:S03]  /*4330*/  VOTEU.ALL UP1, P4 ;  /* 0x0000000000ff7886 */ /* 0x000fe60002020000 */
[----:B------:R-:W5:Y:S01]  /*4340*/  @!P1 LDC R0, c[0x0][0xb20] ;  /* 0x0002c800ff009b82 */ /* 0x000f620000000800 */
[----:B------:R-:W-:Y:S01]  /*4350*/  UMOV UR19, UR35 ;  /* 0x0000002300137c82 */ /* 0x000fe20008000000 */
[----:B------:R-:W-:Y:S01]  /*4360*/  IMAD.U32 R21, RZ, RZ, UR8 ;  /* 0x00000008ff157e24 */ /* 0x000fe2000f8e00ff */
[----:B------:R-:W-:Y:S05]  /*4370*/  UMOV UR20, UR36 ;  /* 0x0000002400147c82 */ /* 0x000fea0008000000 */
[----:B-1----:R-:W1:Y:S01]  /*4380*/  @!P1 LDC R3, c[0x0][0xb0c] ;  /* 0x0002c300ff039b82 */ /* 0x002e620000000800 */
[----:B------:R-:W-:Y:S01]  /*4390*/  IMAD.U32 R20, RZ, RZ, UR9 ;  /* 0x00000009ff147e24 */ /* 0x000fe2000f8e00ff */
[----:B------:R-:W-:Y:S01]  /*43a0*/  UPRMT UR8, UR37, 0x654, UR17 ;  /* 0x0000065425087896 */ /* 0x000fe20008000011 */
[----:B------:R-:W-:Y:S03]  /*43b0*/  @!P4 R2UR UR15, R21 ;  /* 0x00000000150fc2ca */ /* 0x000fe600000e0000 */
[----:B------:R-:W-:Y:S01]  /*43c0*/  @!P4 R2UR UR14, R20 ;  /* 0x00000000140ec2ca */ /* 0x000fe200000e0000 */
[----:B------:R-:W-:Y:S11]  /*43d0*/  @!P4 IMAD.MOV.U32 R20, RZ, RZ, 0x4000 ;  /* 0x00004000ff14c424 */ /* 0x000ff600078e00ff */
[----:B------:R-:W-:Y:S01]  /*43e0*/  @!UPT UIADD3 URZ, UPT, UPT, URZ, URZ, URZ ;  /* 0x000000fffffff290 */ /* 0x000fe2000fffe0ff */
[----:B------:R1:W-:Y:S01]  /*43f0*/  @!UP1 UTMALDG.3D [UR16], [UR14], desc[UR10] ;  /* 0x00000a100e0095b4 */ /* 0x0003e20008011000 */
[----:B------:R1:W-:Y:S02]  /*4400*/  @!P4 SYNCS.ARRIVE.TRANS64.RED.A0TR RZ, [UR7+0x40], R20 ;  /* 0x00004014ffffc9a7 */ /* 0x0003e40008300407 */
[----:B-1----:R-:W-:Y:S01]  /*4410*/  @!P1 ISETP.NE.AND P2, PT, R3, 0x1, PT ;  /* 0x000000010300980c */ /* 0x002fe20003f45270 */
[C---:B--2---:R-:W-:Y:S01]  /*4420*/  @!P1 IMAD.HI.U32 R14, R13.reuse, R14, RZ ;  /* 0x0000000e0d0e9227 */ /* 0x044fe200078e00ff */
[----:B---3--:R-:W-:Y:S03]  /*4430*/  @!P1 ISETP.NE.AND P0, PT, R10, 0x1, PT ;  /* 0x000000010a00980c */ /* 0x008fe60003f05270 */
[C---:B------:R-:W-:Y:S01]  /*4440*/  @!P1 IMAD.HI.U32 R11, R8.reuse, R11, RZ ;  /* 0x0000000b080b9227 */ /* 0x040fe200078e00ff */
[----:B------:R-:W-:Y:S04]  /*4450*/  @!P1 SHF.R.U32.HI R14, RZ, R15, R14 ;  /* 0x0000000fff0e9219 */ /* 0x000fe8000001160e */
[----:B-----5:R-:W-:Y:S01]  /*4460*/  @!P1 SHF.R.U32.HI R9, RZ, R0, R11 ;  /* 0x00000000ff099219 */ /* 0x020fe2000001160b */
[----:B------:R-:W-:Y:S01]  /*4470*/  SYNCS.ARRIVE.TRANS64.RED.A1T0 RZ, [UR8], RZ ;  /* 0x000000ffffff79a7 */ /* 0x000fe20008100408 */
[----:B------:R-:W-:Y:S02]  /*4480*/  @!P1 SEL R14, R13, R14, !P2 ;  /* 0x0000000e0d0e9207 */ /* 0x000fe40005000000 */
[----:B------:R-:W-:Y:S01]  /*4490*/  @!P1 SEL R9, R8, R9, !P0 ;  /* 0x0000000908099207 */ /* 0x000fe20004000000 */
[----:B------:R-:W1:Y:S04]  /*44a0*/  SYNCS.PHASECHK.TRANS64.TRYWAIT P5, [UR7+0x68], R12 ;  /* 0x0000680cff0075a7 */ /* 0x000e6800080a1107 */
[----:B------:R-:W-:Y:S02]  /*44b0*/  @!P1 IMAD.IADD R0, R9, 0x1, -R14 ;  /* 0x0000000109009824 */ /* 0x000fe400078e0a0e */
[----:B------:R-:W-:Y:S02]  /*44c0*/  @!P1 IMAD.IADD R9, R14, 0x1, -R9 ;  /* 0x000000010e099824 */ /* 0x000fe400078e0a09 */
[----:B------:R-:W-:Y:S02]  /*44d0*/  @!P1 IMAD R13, R0, R3, R13 ;  /* 0x00000003000d9224 */ /* 0x000fe400078e020d */
[----:B------:R-:W-:Y:S01]  /*44e0*/  @!P1 IMAD R8, R9, R10, R8 ;  /* 0x0000000a09089224 */ /* 0x000fe200078e0208 */
[----:B-1----:R-:W-:Y:S06]  /*44f0*/  @!P5 BRA `(.L_x_74) ;  /* 0x0000006c0078d947 */ /* 0x002fec0003800000 */
.L_x_158:
[----:B-1----:R-:W-:Y:S01]  /*4500*/  @!P4 IADD3 R3, P0, PT, R32, 0x580, RZ ;  /* 0x000005802003c810 */ /* 0x002fe20007f1e0ff */
[----:B------:R-:W-:Y:S01]  /*4510*/  VOTEU.ALL UP1, P4 ;  /* 0x0000000000ff7886 */ /* 0x000fe20002020000 */
[----:B------:R-:W-:Y:S01]  /*4520*/  UMOV UR18, 0x0 ;  /* 0x0000000000127882 */ /* 0x000fe20000000000 */
[----:B------:R-:W-:Y:S01]  /*4530*/  UMOV UR19, 0x10000000 ;  /* 0x1000000000137882 */ /* 0x000fe20000000000 */
[----:B------:R-:W-:Y:S01]  /*4540*/  @!P4 R2UR UR9, R3 ;  /* 0x000000000309c2ca */ /* 0x000fe200000e0000 */
[----:B------:R-:W-:Y:S01]  /*4550*/  @!P4 IMAD.X R0, RZ, RZ, R33, P0 ;  /* 0x000000ffff00c224 */ /* 0x000fe200000e0621 */
[----:B------:R-:W-:Y:S01]  /*4560*/  @!UP1 UIADD3 UR10, UPT, UPT, UR34, 0xc0, URZ ;  /* 0x000000c0220a9890 */ /* 0x000fe2000fffe0ff */
[----:B------:R-:W-:Y:S01]  /*4570*/  ISETP.NE.AND P0, PT, R30, 0x2, PT ;  /* 0x000000021e00780c */ /* 0x000fe20003f05270 */
[----:B------:R-:W-:Y:S01]  /*4580*/  UMOV UR11, UR35 ;  /* 0x00000023000b7c82 */ /* 0x000fe20008000000 */
[----:B------:R-:W-:Y:S01]  /*4590*/  UMOV UR12, UR36 ;  /* 0x00000024000c7c82 */ /* 0x000fe20008000000 */
[----:B------:R-:W-:Y:S01]  /*45a0*/  @!P4 R2UR UR8, R0 ;  /* 0x000000000008c2ca */ /* 0x000fe200000e0000 */
[----:B------:R-:W-:Y:S01]  /*45b0*/  IMAD.IADD R20, R8, 0x1, R154 ;  /* 0x0000000108147824 */ /* 0x000fe200078e029a */
[----:B------:R-:W-:Y:S01]  /*45c0*/  @P3 R2UR UR36, R28 ;  /* 0x000000001c2432ca */ /* 0x000fe200000e0000 */
[----:B------:R-:W-:Y:S01]  /*45d0*/  IMAD.IADD R21, R13, 0x1, R156 ;  /* 0x000000010d157824 */ /* 0x000fe200078e029c */
[----:B------:R-:W-:Y:S02]  /*45e0*/  SEL R0, RZ, 0x1, P0 ;  /* 0x00000001ff007807 */ /* 0x000fe40000000000 */
[----:B------:R-:W-:Y:S01]  /*45f0*/  LOP3.LUT R31, R31, 0x1, RZ, 0x3c, !PT ;  /* 0x000000011f1f7812 */ /* 0x000fe200078e3cff */
[----:B------:R-:W-:Y:S01]  /*4600*/  IMAD.U32 R10, RZ, RZ, UR9 ;  /* 0x00000009ff0a7e24 */ /* 0x000fe2000f8e00ff */
[----:B------:R-:W-:Y:S01]  /*4610*/  @!UP1 UIADD3 UR9, UPT, UPT, UR7, 0x48, URZ ;  /* 0x0000004807099890 */ /* 0x000fe2000fffe0ff */
[----:B------:R-:W-:Y:S02]  /*4620*/  LOP3.LUT R29, R29, R0, RZ, 0x3c, !PT ;  /* 0x000000001d1d7212 */ /* 0x000fe400078e3cff */
[----:B------:R-:W-:Y:S02]  /*4630*/  SEL R30, R30, RZ, P0 ;  /* 0x000000ff1e1e7207 */ /* 0x000fe40000000000 */
[----:B------:R-:W-:Y:S01]  /*4640*/  IMAD.U32 R11, RZ, RZ, UR8 ;  /* 0x00000008ff0b7e24 */ /* 0x000fe2000f8e00ff */
[----:B------:R-:W-:Y:S01]  /*4650*/  @!P4 R2UR UR14, R10 ;  /* 0x000000000a0ec2ca */ /* 0x000fe200000e0000 */
[----:B------:R-:W-:Y:S01]  /*4660*/  @!UP1 UIADD3 UR8, UPT, UPT, UR7, 0xc400, URZ ;  /* 0x0000c40007089890 */ /* 0x000fe2000fffe0ff */
[----:B------:R-:W-:Y:S02]  /*4670*/  VOTEU.ALL UP1, P4 ;  /* 0x0000000000ff7886 */ /* 0x000fe40002020000 */
[----:B------:R-:W-:Y:S11]  /*4680*/  @!P4 R2UR UR15, R11 ;  /* 0x000000000b0fc2ca */ /* 0x000ff600000e0000 */
[----:B------:R-:W-:Y:S02]  /*4690*/  @!UPT UIADD3 URZ, UPT, UPT, URZ, URZ, URZ ;  /* 0x000000fffffff290 */ /* 0x000fe4000fffe0ff */
[----:B------:R2:W-:Y:S01]  /*46a0*/  @!UP1 UTMALDG.3D [UR8], [UR14], desc[UR18] ;  /* 0x000012080e0095b4 */ /* 0x0005e20008011000 */
[----:B------:R2:W-:Y:S01]  /*46b0*/  @!P4 SYNCS.ARRIVE.TRANS64.RED.A0TR RZ, [UR7+0x48], R23 ;  /* 0x00004817ffffc9a7 */ /* 0x0005e20008300407 */
[----:B------:R-:W-:Y:S01]  /*46c0*/  UPLOP3.LUT UP1, UPT, UPT, UPT, UPT, 0x80, 0x8 ;  /* 0x000000000008789c */ /* 0x000fe20003f2f070 */
[----:B------:R-:W-:Y:S01]  /*46d0*/  SYNCS.ARRIVE.TRANS64.RED.A1T0 RZ, [UR13], RZ ;  /* 0x000000ffffff79a7 */ /* 0x000fe2000810040d */
[----:B------:R-:W-:Y:S09]  /*46e0*/  @P3 BRA `(.L_x_75) ;  /* 0xfffffff000943947 */ /* 0x000ff2000383ffff */
[----:B------:R-:W-:-:S04]  /*46f0*/  SHF.L.U32 R3, R31, 0x1f, RZ ;  /* 0x0000001f1f037819 */ /* 0x000fc800000006ff */
[----:B------:R-:W1:Y:S02]  /*4700*/  SYNCS.PHASECHK.TRANS64.TRYWAIT P0, [UR7+0x50], R3 ;  /* 0x00005003ff0075a7 */ /* 0x000e640008001107 */
[----:B-1----:R-:W-:Y:S05]  /*4710*/  @!P0 BRA `(.L_x_76) ;  /* 0x0000006c00088947 */ /* 0x002fea0003800000 */
.L_x_160:
[----:B------:R-:W3:Y:S02]  /*4720*/  SYNCS.PHASECHK.TRANS64.TRYWAIT P0, [UR7+0x58], R3 ;  /* 0x00005803ff0075a7 */ /* 0x000ee40008001107 */
[----:B---3--:R-:W-:Y:S05]  /*4730*/  @!P0 BRA `(.L_x_77) ;  /* 0x0000006c00188947 */ /* 0x008fea0003800000 */
.L_x_162:
[----:B------:R-:W3:Y:S02]  /*4740*/  SYNCS.PHASECHK.TRANS64.TRYWAIT P0, [UR7+0x60], R3 ;  /* 0x00006003ff0075a7 */ /* 0x000ee40008001107 */
[----:B---3--:R-:W-:Y:S05]  /*4750*/  @!P0 BRA `(.L_x_78) ;  /* 0x0000006c00288947 */ /* 0x008fea0003800000 */
.L_x_164:
[----:B-1----:R-:W-:-:S07]  /*4760*/  MOV R0, UR7 ;  /* 0x0000000700007c02 */ /* 0x002fce0008000f00 */
.L_x_79:
[----:B-1----:R-:W-:-:S04]  /*4770*/  SHF.L.U32 R3, R31, 0x1f, RZ ;  /* 0x0000001f1f037819 */ /* 0x002fc800000006ff */
[----:B------:R1:W3:Y:S03]  /*4780*/  SYNCS.PHASECHK.TRANS64.TRYWAIT P0, [R0+URZ+0x68], R3 ;  /* 0x00006803000075a7 */ /* 0x0002e600080011ff */
[----:B---3--:R-:W-:Y:S05]  /*4790*/  @!P0 NANOSLEEP.SYNCS 0x989680 ;  /* 0x009896800000895d */ /* 0x008fea0003900000 */
[----:B------:R-:W3:Y:S02]  /*47a0*/  @!P0 SYNCS.PHASECHK.TRANS64 P0, [R0+URZ+0x68], R3 ;  /* 0x00006803000085a7 */ /* 0x000ee400080010ff */
[----:B--23--:R-:W-:Y:S05]  /*47b0*/  @P0 EXIT ;  /* 0x000000000000094d */ /* 0x00cfea0003800000 */
[----:B------:R-:W-:Y:S05]  /*47c0*/  BRA `(.L_x_79) ;  /* 0xfffffffc00e87947 */ /* 0x000fea000383ffff */
.L_x_64:
[----:B------:R-:W-:-:S06]  /*47d0*/  UISETP.GE.AND UP1, UPT, UR8, 0x4, UPT ;  /* 0x000000040800788c */ /* 0x000fcc000bf26270 */
[----:B------:R-:W-:-:S13]  /*47e0*/  PLOP3.LUT P0, PT, PT, PT, UP1, 0x80, 0x8 ;  /* 0x000000000008781c */ /* 0x000fda0003f0f018 */
[----:B------:R-:W-:Y:S05]  /*47f0*/  @!P0 EXIT ;  /* 0x000000000000894d */ /* 0x000fea0003800000 */
[----:B------:R-:W-:Y:S01]  /*4800*/  BAR.SYNC.DEFER_BLOCKING 0x6, 0xa0 ;  /* 0x0182800000007b1d */ /* 0x000fe20000010000 */
[C---:B------:R-:W-:Y:S01]  /*4810*/  IMAD.SHL.U32 R3, R170.reuse, 0x40, RZ ;  /* 0x00000040aa037824 */ /* 0x040fe200078e00ff */
[C---:B------:R-:W-:Y:S01]  /*4820*/  LOP3.LUT R161, R170.reuse, 0x1, RZ, 0xc0, !PT ;  /* 0x00000001aaa17812 */ /* 0x040fe200078ec0ff */
[C---:B------:R-:W-:Y:S02]  /*4830*/  IMAD.U32 R79, R170.reuse, 0x10000, RZ ;  /* 0x00010000aa4f7824 */ /* 0x040fe400078e00ff */
[----:B------:R-:W-:Y:S02]  /*4840*/  HFMA2 R167, -RZ, RZ, 0, 5.9604644775390625e-08 ;  /* 0x00000001ffa77431 */ /* 0x000fe400000001ff */
[C---:B------:R-:W-:Y:S01]  /*4850*/  IMAD.SHL.U32 R160, R170.reuse, 0x8, RZ ;  /* 0x00000008aaa07824 */ /* 0x040fe200078e00ff */
[----:B------:R-:W-:Y:S01]  /*4860*/  UMOV UR48, 0x400 ;  /* 0x0000040000307882 */ /* 0x000fe20000000000 */
[----:B------:R-:W1:Y:S01]  /*4870*/  LDC R159, c[0x0][0x370] ;  /* 0x0000dc00ff9f7b82 */ /* 0x000e620000000800 */
[----:B------:R-:W-:Y:S01]  /*4880*/  ULEA UR48, UR37, UR48, 0x18 ;  /* 0x0000003025307291 */ /* 0x000fe2000f8ec0ff */
[----:B------:R-:W-:Y:S01]  /*4890*/  ISETP.NE.U32.AND P0, PT, R161, 0x1, PT ;  /* 0x00000001a100780c */ /* 0x000fe20003f05070 */
[----:B------:R-:W-:Y:S01]  /*48a0*/  IMAD.MOV.U32 R169, RZ, RZ, 0x2 ;  /* 0x00000002ffa97424 */ /* 0x000fe200078e00ff */
[----:B------:R-:W-:Y:S01]  /*48b0*/  LOP3.LUT R5, R3, 0x1c0, RZ, 0xc0, !PT ;  /* 0x000001c003057812 */ /* 0x000fe200078ec0ff */
[----:B------:R-:W-:Y:S01]  /*48c0*/  UIADD3 UR4, UPT, UPT, UR48, 0x400, URZ ;  /* 0x0000040030047890 */ /* 0x000fe2000fffe0ff */
[----:B------:R-:W-:Y:S01]  /*48d0*/  LOP3.LUT R79, R79, 0x600000, RZ, 0xc0, !PT ;  /* 0x006000004f4f7812 */ /* 0x000fe200078ec0ff */
[----:B------:R-:W-:Y:S01]  /*48e0*/  IMAD.MOV.U32 R168, RZ, RZ, 0x4 ;  /* 0x00000004ffa87424 */ /* 0x000fe200078e00ff */
[----:B------:R-:W2:Y:S01]  /*48f0*/  LDC R74, c[0x0][0xb0c] ;  /* 0x0002c300ff4a7b82 */ /* 0x000ea20000000800 */
[----:B------:R-:W-:Y:S01]  /*4900*/  R2P PR, R170, 0x6 ;  /* 0x00000006aa007804 */ /* 0x000fe20000000000 */
[----:B------:R-:W-:Y:S01]  /*4910*/  IMAD.MOV.U32 R76, RZ, RZ, RZ ;  /* 0x000000ffff4c7224 */ /* 0x000fe200078e00ff */
[----:B------:R-:W-:Y:S01]  /*4920*/  LOP3.LUT R160, R5, 0x38, R160, 0xf8, !PT ;  /* 0x0000003805a07812 */ /* 0x000fe200078ef8a0 */
[----:B------:R-:W-:Y:S01]  /*4930*/  IMAD.MOV.U32 R166, RZ, RZ, RZ ;  /* 0x000000ffffa67224 */ /* 0x000fe200078e00ff */
[----:B------:R-:W-:Y:S01]  /*4940*/  P2R R2, PR, RZ, 0x1 ;  /* 0x00000001ff027803 */ /* 0x000fe20000000000 */
[----:B------:R-:W-:Y:S01]  /*4950*/  IMAD.MOV.U32 R173, RZ, RZ, RZ ;  /* 0x000000ffffad7224 */ /* 0x000fe200078e00ff */
[----:B------:R-:W-:Y:S01]  /*4960*/  LOP3.LUT R160, R160, 0x1e00, R3, 0xf8, !PT ;  /* 0x00001e00a0a07812 */ /* 0x000fe200078ef803 */
[----:B------:R-:W4:Y:S01]  /*4970*/  LDC R157, c[0x0][0xb20] ;  /* 0x0002c800ff9d7b82 */ /* 0x000f220000000800 */
[----:B------:R-:W3:Y:S01]  /*4980*/  LDS R0, [UR48+0x110] ;  /* 0x00011030ff007984 */ /* 0x000ee20008000800 */
[----:B------:R-:W-:Y:S01]  /*4990*/  LOP3.LUT R170, R170, 0x60, RZ, 0xc0, !PT ;  /* 0x00000060aaaa7812 */ /* 0x000fe200078ec0ff */
[----:B------:R-:W-:Y:S01]  /*49a0*/  IMAD.U32 R163, RZ, RZ, UR4 ;  /* 0x00000004ffa37e24 */ /* 0x000fe2000f8e00ff */
[----:B------:R-:W-:Y:S01]  /*49b0*/  MOV R165, RZ ;  /* 0x000000ff00a57202 */ /* 0x000fe20000000f00 */
[----:B------:R-:W1:Y:S01]  /*49c0*/  LDCU.64 UR52, c[0x0][0x348] ;  /* 0x00006900ff3477ac */ /* 0x000e620008000a00 */
[----:B------:R-:W-:-:S02]  /*49d0*/  SEL R169, R169, 0xfffffffe, !P1 ;  /* 0xfffffffea9a97807 */ /* 0x000fc40004800000 */
[----:B------:R-:W1:Y:S01]  /*49e0*/  LDC R73, c[0x0][0xb30] ;  /* 0x0002cc00ff497b82 */ /* 0x000e620000000800 */
[----:B------:R-:W-:Y:S01]  /*49f0*/  SEL R168, R168, 0xfffffffc, !P2 ;  /* 0xfffffffca8a87807 */ /* 0x000fe20005000000 */
[----:B------:R-:W1:Y:S01]  /*4a00*/  LDCU.64 UR38, c[0x0][0x888] ;  /* 0x00011100ff2677ac */ /* 0x000e620008000a00 */
[----:B------:R-:W1:Y:S05]  /*4a10*/  LDCU.64 UR44, c[0x0][0x890] ;  /* 0x00011200ff2c77ac */ /* 0x000e6a0008000a00 */
[----:B------:R-:W1:Y:S01]  /*4a20*/  LDC.64 R152, c[0x0][0xb10] ;  /* 0x0002c400ff987b82 */ /* 0x000e620000000a00 */
[----:B------:R-:W-:Y:S01]  /*4a30*/  UMOV UR49, URZ ;  /* 0x000000ff00317c82 */ /* 0x000fe20008000000 */
[----:B------:R-:W-:-:S06]  /*4a40*/  UMOV UR51, URZ ;  /* 0x000000ff00337c82 */ /* 0x000fcc0008000000 */
[----:B------:R-:W1:Y:S08]  /*4a50*/  LDC.64 R70, c[0x0][0xb18] ;  /* 0x0002c600ff467b82 */ /* 0x000e700000000a00 */
[----:B------:R-:W1:Y:S08]  /*4a60*/  LDC.64 R68, c[0x0][0xb28] ;  /* 0x0002ca00ff447b82 */ /* 0x000e700000000a00 */
[----:B------:R-:W1:Y:S01]  /*4a70*/  LDC.64 R150, c[0x0][0x8b0] ;  /* 0x00022c00ff967b82 */ /* 0x000e620000000a00 */
[----:B---3--:R-:W-:-:S07]  /*4a80*/  IMAD.IADD R79, R0, 0x1, R79 ;  /* 0x00000001004f7824 */ /* 0x008fce00078e024f */
[----:B------:R-:W3:Y:S08]  /*4a90*/  LDC.64 R148, c[0x0][0x8a8] ;  /* 0x00022a00ff947b82 */ /* 0x000ef00000000a00 */
[----:B--2-4-:R-:W1:Y:S02]  /*4aa0*/  LDC R158, c[0x0][0x374] ;  /* 0x0000dd00ff9e7b82 */ /* 0x014e640000000800 */
.L_x_123:
[----:B------:R-:W-:Y:S02]  /*4ab0*/  LEA R0, R173, UR48, 0x3 ;  /* 0x00000030ad007c11 */ /* 0x000fe4000f8e18ff */
[----:B------:R-:W-:Y:S02]  /*4ac0*/  SHF.L.U32 R3, R165, 0x1f, RZ ;  /* 0x0000001fa5037819 */ /* 0x000fe400000006ff */
[----:B-1----:R-:W-:Y:S02]  /*4ad0*/  LEA R16, R173, UR48, 0x4 ;  /* 0x00000030ad107c11 */ /* 0x002fe4000f8e20ff */
[----:B------:R-:W2:Y:S02]  /*4ae0*/  SYNCS.PHASECHK.TRANS64.TRYWAIT P0, [R0+URZ+0x80], R3 ;  /* 0x00008003000075a7 */ /* 0x000ea400080011ff */
[----:B--23--:R-:W-:Y:S05]  /*4af0*/  @!P0 BRA `(.L_x_80) ;  /* 0x0000006800588947 */ /* 0x00cfea0003800000 */
.L_x_165:
[----:B------:R-:W4:Y:S01]  /*4b00*/  LDC.64 R12, c[0x0][0xb10] ;  /* 0x0002c400ff0c7b82 */ /* 0x000f220000000a00 */
[----:B------:R-:W3:Y:S01]  /*4b10*/  LDS.128 R16, [R16+0xf0] ;  /* 0x0000f00010107984 */ /* 0x000ee20000000c00 */
[----:B-1----:R-:W-:Y:S01]  /*4b20*/  ISETP.NE.AND P1, PT, R73, 0x1, PT ;  /* 0x000000014900780c */ /* 0x002fe20003f25270 */
[----:B--2---:R-:W-:Y:S01]  /*4b30*/  VIADD R0, R0, 0x90 ;  /* 0x0000009000007836 */ /* 0x004fe20000000000 */
[----:B------:R-:W-:Y:S04]  /*4b40*/  ISETP.GE.AND P0, PT, R72, 0x1, PT ;  /* 0x000000014800780c */ /* 0x000fe80003f06270 */
[----:B------:R-:W1:Y:S01]  /*4b50*/  LDC.64 R10, c[0x0][0xb18] ;  /* 0x0002c600ff0a7b82 */ /* 0x000e620000000a00 */
[----:B------:R-:W-:Y:S01]  /*4b60*/  PRMT R0, RZ, 0x654, R0 ;  /* 0x00000654ff007816 */ /* 0x000fe20000000000 */
[----:B------:R-:W-:Y:S01]  /*4b70*/  @!PT LDS RZ, [RZ] ;  /* 0x00000000fffff984 */ /* 0x000fe20000000800 */
[----:B------:R-:W-:Y:S01]  /*4b80*/  @!PT LDS RZ, [RZ] ;  /* 0x00000000fffff984 */ /* 0x000fe20000000800 */
[----:B------:R-:W-:Y:S01]  /*4b90*/  @!PT LDS RZ, [RZ] ;  /* 0x00000000fffff984 */ /* 0x000fe20000000800 */
[----:B------:R-:W-:Y:S01]  /*4ba0*/  @!PT LDS RZ, [RZ] ;  /* 0x00000000fffff984 */ /* 0x000fe20000000800 */
[----:B------:R2:W-:Y:S06]  /*4bb0*/  MEMBAR.ALL.CTA ;  /* 0x0000000000007992 */ /* 0x0005ec0000008000 */
[----:B--2---:R-:W2:Y:S01]  /*4bc0*/  FENCE.VIEW.ASYNC.S ;  /* 0x00000000000073c6 */ /* 0x004ea20000000000 */
[----:B------:R-:W1:Y:S08]  /*4bd0*/  @!P1 LDC R14, c[0x0][0xb20] ;  /* 0x0002c800ff0e9b82 */ /* 0x000e700000000800 */
[----:B------:R-:W1:Y:S01]  /*4be0*/  @!P1 LDC R9, c[0x0][0xb0c] ;  /* 0x0002c300ff099b82 */ /* 0x000e620000000800 */
[----:B--2---:R2:W-:Y:S01]  /*4bf0*/  SYNCS.ARRIVE.TRANS64.RED.A1T0 RZ, [R0+URZ], RZ ;  /* 0x000000ff00ff79a7 */ /* 0x0045e200081004ff */
[----:B---3--:R-:W-:Y:S04]  /*4c00*/  LOP3.LUT P4, RZ, R18, 0x1, RZ, 0xc0, !PT ;  /* 0x0000000112ff7812 */ /* 0x008fe8000788c0ff */
[----:B------:R-:W-:Y:S09]  /*4c10*/  P2R R171, PR, RZ, 0x10 ;  /* 0x00000010ffab7803 */ /* 0x000ff20000000000 */
[----:B------:R-:W-:Y:S02]  /*4c20*/  @P4 MOV R77, R16 ;  /* 0x00000010004d4202 */ /* 0x000fe40000000f00 */
[----:B------:R-:W-:Y:S01]  /*4c30*/  @P4 LOP3.LUT R75, R17, 0xffff, RZ, 0xc0, !PT ;  /* 0x0000ffff114b4812 */ /* 0x000fe200078ec0ff */
[----:B--2-4-:R-:W-:Y:S06]  /*4c40*/  @!P0 BRA `(.L_x_81) ;  /* 0x0000000000a48947 */ /* 0x014fec0003800000 */
[----:B------:R-:W-:Y:S01]  /*4c50*/  IMAD.HI.U32 R24, R158, R71, RZ ;  /* 0x000000479e187227 */ /* 0x000fe200078e00ff */
[----:B------:R-:W-:Y:S02]  /*4c60*/  ISETP.NE.AND P0, PT, R70, 0x1, PT ;  /* 0x000000014600780c */ /* 0x000fe40003f05270 */
[----:B------:R-:W-:Y:S01]  /*4c70*/  ISETP.NE.AND P2, PT, R72, 0x1, PT ;  /* 0x000000014800780c */ /* 0x000fe20003f45270 */
[-C--:B------:R-:W-:Y:S01]  /*4c80*/  IMAD.HI.U32 R22, R159, R152.reuse, RZ ;  /* 0x000000989f167227 */ /* 0x080fe200078e00ff */
[----:B------:R-:W-:Y:S02]  /*4c90*/  SHF.R.U32.HI R23, RZ, R157, R24 ;  /* 0x0000009dff177219 */ /* 0x000fe40000011618 */
[----:B------:R-:W-:Y:S01]  /*4ca0*/  ISETP.NE.AND P3, PT, R74, 0x1, PT ;  /* 0x000000014a00780c */ /* 0x000fe20003f65270 */
[----:B------:R-:W-:Y:S01]  /*4cb0*/  IMAD.HI.U32 R28, R75, R71, RZ ;  /* 0x000000474b1c7227 */ /* 0x000fe200078e00ff */
[----:B------:R-:W-:Y:S02]  /*4cc0*/  SHF.R.U32.HI R22, RZ, R153, R22 ;  /* 0x00000099ff167219 */ /* 0x000fe40000011616 */
[----:B------:R-:W-:Y:S01]  /*4cd0*/  SEL R3, R158, R23, !P0 ;  /* 0x000000179e037207 */ /* 0x000fe20004000000 */
[----:B------:R-:W-:Y:S01]  /*4ce0*/  IMAD.HI.U32 R26, R77, R152, RZ ;  /* 0x000000984d1a7227 */ /* 0x000fe200078e00ff */
[----:B------:R-:W-:Y:S03]  /*4cf0*/  SEL R7, R159, R22, !P3 ;  /* 0x000000169f077207 */ /* 0x000fe60005800000 */
[-C--:B------:R-:W-:Y:S01]  /*4d00*/  IMAD.HI.U32 R22, R3, R68.reuse, RZ ;  /* 0x0000004403167227 */ /* 0x080fe200078e00ff */
[----:B------:R-:W-:Y:S03]  /*4d10*/  SHF.R.U32.HI R26, RZ, R153, R26 ;  /* 0x00000099ff1a7219 */ /* 0x000fe6000001161a */
[----:B------:R-:W-:Y:S01]  /*4d20*/  IMAD.HI.U32 R24, R7, R68, RZ ;  /* 0x0000004407187227 */ /* 0x000fe200078e00ff */
[----:B------:R-:W-:Y:S02]  /*4d30*/  @P2 SHF.R.U32.HI R3, RZ, R69, R22 ;  /* 0x00000045ff032219 */ /* 0x000fe40000011616 */
[----:B------:R-:W-:Y:S02]  /*4d40*/  SHF.R.U32.HI R22, RZ, R157, R28 ;  /* 0x0000009dff167219 */ /* 0x000fe4000001161c */
[----:B------:R-:W-:Y:S01]  /*4d50*/  @P2 SHF.R.U32.HI R7, RZ, R69, R24 ;  /* 0x00000045ff072219 */ /* 0x000fe20000011618 */
[C---:B------:R-:W-:Y:S01]  /*4d60*/  IMAD R2, R72.reuse, R3, RZ ;  /* 0x0000000348027224 */ /* 0x040fe200078e02ff */
[----:B------:R-:W-:Y:S02]  /*4d70*/  SEL R5, R75, R22, !P0 ;  /* 0x000000164b057207 */ /* 0x000fe40004000000 */
[----:B------:R-:W-:Y:S01]  /*4d80*/  SEL R3, R77, R26, !P3 ;  /* 0x0000001a4d037207 */ /* 0x000fe20005800000 */
[----:B------:R-:W-:Y:S01]  /*4d90*/  IMAD R4, R72, R7, RZ ;  /* 0x0000000748047224 */ /* 0x000fe200078e02ff */
[C---:B------:R-:W-:Y:S01]  /*4da0*/  ISETP.GE.AND P0, PT, R5.reuse, R2, PT ;  /* 0x000000020500720c */ /* 0x040fe20003f06270 */
[----:B------:R-:W-:Y:S03]  /*4db0*/  IMAD.HI.U32 R6, R5, R68, RZ ;  /* 0x0000004405067227 */ /* 0x000fe600078e00ff */
[----:B------:R-:W-:Y:S01]  /*4dc0*/  ISETP.GE.OR P0, PT, R3, R4, P0 ;  /* 0x000000040300720c */ /* 0x000fe20000706670 */
[----:B------:R-:W-:Y:S01]  /*4dd0*/  IMAD.MOV R4, RZ, RZ, -R3 ;  /* 0x000000ffff047224 */ /* 0x000fe200078e0a03 */
[-C--:B------:R-:W-:Y:S03]  /*4de0*/  SHF.R.U32.HI R6, RZ, R69.reuse, R6 ;  /* 0x00000045ff067219 */ /* 0x080fe60000011606 */
[----:B------:R-:W-:Y:S01]  /*4df0*/  IMAD R77, R74, R4, R77 ;  /* 0x000000044a4d7224 */ /* 0x000fe200078e024d */
[----:B------:R-:W-:Y:S05]  /*4e00*/  SEL R15, R5, R6, !P2 ;  /* 0x00000006050f7207 */ /* 0x000fea0005000000 */
[----:B------:R-:W-:Y:S02]  /*4e10*/  IMAD.MOV R6, RZ, RZ, -R15 ;  /* 0x000000ffff067224 */ /* 0x000fe400078e0a0f */
[C---:B------:R-:W-:Y:S04]  /*4e20*/  @!P0 IMAD.HI.U32 R2, R3.reuse, R68, RZ ;  /* 0x0000004403028227 */ /* 0x040fe800078e00ff */
[----:B------:R-:W-:Y:S01]  /*4e30*/  IMAD R6, R72, R6, R5 ;  /* 0x0000000648067224 */ /* 0x000fe200078e0205 */
[----:B------:R-:W-:Y:S04]  /*4e40*/  @!P0 SHF.R.U32.HI R2, RZ, R69, R2 ;  /* 0x00000045ff028219 */ /* 0x000fe80000011602 */
[----:B------:R-:W-:Y:S02]  /*4e50*/  @!P0 SEL R0, R3, R2, !P2 ;  /* 0x0000000203008207 */ /* 0x000fe40005000000 */
[----:B------:R-:W-:Y:S02]  /*4e60*/  IADD3 R2, PT, PT, -R5, RZ, RZ ;  /* 0x000000ff05027210 */ /* 0x000fe40007ffe1ff */
[----:B------:R-:W-:Y:S01]  /*4e70*/  @!P0 IADD3 R8, PT, PT, R15, -R0, RZ ;  /* 0x800000000f088210 */ /* 0x000fe20007ffe0ff */
[----:B------:R-:W-:Y:S02]  /*4e80*/  @!P0 IMAD R0, R7, R6, R0 ;  /* 0x0000000607008224 */ /* 0x000fe400078e0200 */
[----:B------:R-:W-:Y:S02]  /*4e90*/  IMAD R75, R70, R2, R75 ;  /* 0x00000002464b7224 */ /* 0x000fe400078e024b */
[----:B------:R-:W-:Y:S02]  /*4ea0*/  @!P0 IMAD R5, R8, R72, R3 ;  /* 0x0000004808058224 */ /* 0x000fe400078e0203 */
[----:B------:R-:W-:Y:S04]  /*4eb0*/  @!P0 IMAD.MOV.U32 R3, RZ, RZ, R0 ;  /* 0x000000ffff038224 */ /* 0x000fe800078e0000 */
[----:B------:R-:W-:Y:S02]  /*4ec0*/  IMAD R77, R3, R74, R77 ;  /* 0x0000004a034d7224 */ /* 0x000fe400078e024d */
[----:B------:R-:W-:Y:S07]  /*4ed0*/  IMAD R75, R5, R70, R75 ;  /* 0x00000046054b7224 */ /* 0x000fee00078e024b */
.L_x_81:
[----:B-1----:R-:W-:Y:S01]  /*4ee0*/  @!P1 ISETP.NE.AND P0, PT, R10, 0x1, PT ;  /* 0x000000010a00980c */ /* 0x002fe20003f05270 */
[----:B------:R-:W-:Y:S01]  /*4ef0*/  @!P1 IMAD.HI.U32 R3, R75, R11, RZ ;  /* 0x0000000b4b039227 */ /* 0x000fe200078e00ff */
[----:B------:R-:W-:Y:S01]  /*4f00*/  R2UR UR42, R21 ;  /* 0x00000000152a72ca */ /* 0x000fe200000e0000 */
[----:B------:R-:W-:Y:S01]  /*4f10*/  BSSY.RECONVERGENT B6, `(.L_x_82) ;  /* 0x0000031000067945 */ /* 0x000fe20003800200 */
[----:B------:R-:W-:Y:S01]  /*4f20*/  R2UR UR41, R20 ;  /* 0x00000000142972ca */ /* 0x000fe200000e0000 */
[----:B------:R-:W-:Y:S01]  /*4f30*/  @!P1 IMAD.HI.U32 R0, R77, R12, RZ ;  /* 0x0000000c4d009227 */ /* 0x000fe200078e00ff */
[----:B------:R-:W-:Y:S02]  /*4f40*/  @!P1 SHF.R.U32.HI R2, RZ, R14, R3 ;  /* 0x0000000eff029219 */ /* 0x000fe40000011603 */
[----:B------:R-:W-:Y:S01]  /*4f50*/  @!P1 ISETP.NE.AND P2, PT, R9, 0x1, PT ;  /* 0x000000010900980c */ /* 0x000fe20003f45270 */
[----:B------:R-:W-:Y:S01]  /*4f60*/  VIADD R173, R173, 0x1 ;  /* 0x00000001adad7836 */ /* 0x000fe20000000000 */
[----:B------:R-:W-:Y:S02]  /*4f70*/  @!P1 SEL R2, R75, R2, !P0 ;  /* 0x000000024b029207 */ /* 0x000fe40004000000 */
[----:B------:R-:W-:Y:S02]  /*4f80*/  @!P1 SHF.R.U32.HI R0, RZ, R13, R0 ;  /* 0x0000000dff009219 */ /* 0x000fe40000011600 */
[----:B------:R-:W-:Y:S01]  /*4f90*/  LOP3.LUT P0, RZ, R163, 0x3f0, RZ, 0xc0, !PT ;  /* 0x000003f0a3ff7812 */ /* 0x000fe2000780c0ff */
[----:B------:R-:W-:Y:S01]  /*4fa0*/  USHF.L.U32 UR42, UR42, 0x7, URZ ;  /* 0x000000072a2a7899 */ /* 0x000fe200080006ff */
[----:B------:R-:W-:Y:S01]  /*4fb0*/  @!P1 SEL R3, R77, R0, !P2 ;  /* 0x000000004d039207 */ /* 0x000fe20005000000 */
[----:B------:R-:W-:Y:S01]  /*4fc0*/  USHF.L.U32 UR41, UR41, 0x8, URZ ;  /* 0x0000000829297899 */ /* 0x000fe200080006ff */
[----:B------:R-:W-:Y:S03]  /*4fd0*/  @P4 SHF.R.U32.HI R164, RZ, 0x10, R17 ;  /* 0x00000010ffa44819 */ /* 0x000fe60000011611 */
[----:B------:R-:W-:Y:S02]  /*4fe0*/  @!P1 IMAD.IADD R0, R2, 0x1, -R3 ;  /* 0x0000000102009824 */ /* 0x000fe400078e0a03 */
[----:B------:R-:W-:Y:S02]  /*4ff0*/  @!P1 IMAD.IADD R2, R3, 0x1, -R2 ;  /* 0x0000000103029824 */ /* 0x000fe400078e0a02 */
[----:B------:R-:W-:Y:S02]  /*5000*/  @!P1 IMAD R77, R0, R9, R77 ;  /* 0x00000009004d9224 */ /* 0x000fe400078e024d */
[----:B------:R-:W-:Y:S01]  /*5010*/  @!P1 IMAD R75, R2, R10, R75 ;  /* 0x0000000a024b9224 */ /* 0x000fe200078e024b */
[----:B------:R-:W-:Y:S06]  /*5020*/  @!P0 BRA `(.L_x_83) ;  /* 0x00000000007c8947 */ /* 0x000fec0003800000 */
[----:B------:R-:W1:Y:S01]  /*5030*/  LDCU.64 UR8, c[0x4][0x80] ;  /* 0x01001000ff0877ac */ /* 0x000e620008000a00 */
[----:B------:R-:W-:Y:S01]  /*5040*/  MOV R2, 0x0 ;  /* 0x0000000000027802 */ /* 0x000fe20000000f00 */
[----:B------:R-:W-:Y:S02]  /*5050*/  HFMA2 R12, -RZ, RZ, 0, 5.9604644775390625e-08 ;  /* 0x00000001ff0c7431 */ /* 0x000fe400000001ff */
[----:B------:R-:W-:Y:S01]  /*5060*/  IMAD.MOV.U32 R8, RZ, RZ, 0x70 ;  /* 0x00000070ff087424 */ /* 0x000fe200078e00ff */
[----:B------:R2:W3:Y:S01]  /*5070*/  LDC.64 R14, c[0x4][R2] ;  /* 0x01000000020e7b82 */ /* 0x0004e20000000a00 */
[----:B------:R-:W4:Y:S01]  /*5080*/  LDCU.64 UR6, c[0x4][0x88] ;  /* 0x01001100ff0677ac */ /* 0x000f220008000a00 */
[----:B------:R-:W-:Y:S01]  /*5090*/  IMAD.MOV.U32 R13, RZ, RZ, RZ ;  /* 0x000000ffff0d7224 */ /* 0x000fe200078e00ff */
[----:B------:R-:W2:Y:S01]  /*50a0*/  LDCU.64 UR4, c[0x4][0x8] ;  /* 0x01000100ff0477ac */ /* 0x000ea20008000a00 */
[----:B-1----:R-:W-:Y:S01]  /*50b0*/  MOV R5, UR9 ;  /* 0x0000000900057c02 */ /* 0x002fe20008000f00 */
[----:B------:R-:W-:Y:S01]  /*50c0*/  IMAD.U32 R4, RZ, RZ, UR8 ;  /* 0x00000008ff047e24 */ /* 0x000fe2000f8e00ff */
[----:B----4-:R-:W-:Y:S01]  /*50d0*/  MOV R7, UR7 ;  /* 0x0000000700077c02 */ /* 0x010fe20008000f00 */
[----:B------:R-:W-:Y:S01]  /*50e0*/  IMAD.U32 R6, RZ, RZ, UR6 ;  /* 0x00000006ff067e24 */ /* 0x000fe2000f8e00ff */
[----:B--2---:R-:W-:Y:S01]  /*50f0*/  MOV R11, UR5 ;  /* 0x00000005000b7c02 */ /* 0x004fe20008000f00 */
[----:B------:R-:W-:Y:S02]  /*5100*/  IMAD.U32 R10, RZ, RZ, UR4 ;  /* 0x00000004ff0a7e24 */ /* 0x000fe4000f8e00ff */
[----:B------:R-:W-:Y:S07]  /*5110*/  LEPC R20, `(.L_x_84) ;  /* 0x000000001014794e */ /* 0x000fee0000000000 */
[----:B---3-5:R-:W-:Y:S05]  /*5120*/  CALL.ABS.NOINC R14 ;  /* 0x000000000e007343 */ /* 0x028fea0003c00000 */
.L_x_84:
[----:B------:R-:W1:Y:S01]  /*5130*/  LDCU.64 UR8, c[0x4][0x80] ;  /* 0x01001000ff0877ac */ /* 0x000e620008000a00 */
[----:B------:R-:W2:Y:S01]  /*5140*/  LDC.64 R2, c[0x4][R2] ;  /* 0x0100000002027b82 */ /* 0x000ea20000000a00 */
[----:B------:R-:W-:Y:S02]  /*5150*/  HFMA2 R12, -RZ, RZ, 0, 5.9604644775390625e-08 ;  /* 0x00000001ff0c7431 */ /* 0x000fe400000001ff */
[----:B------:R-:W-:Y:S02]  /*5160*/  IMAD.MOV.U32 R8, RZ, RZ, 0x70 ;  /* 0x00000070ff087424 */ /* 0x000fe400078e00ff */
[----:B------:R-:W-:Y:S01]  /*5170*/  IMAD.MOV.U32 R13, RZ, RZ, RZ ;  /* 0x000000ffff0d7224 */ /* 0x000fe200078e00ff */
[----:B------:R-:W3:Y:S01]  /*5180*/  LDCU.64 UR6, c[0x4][0x88] ;  /* 0x01001100ff0677ac */ /* 0x000ee20008000a00 */
[----:B------:R-:W4:Y:S01]  /*5190*/  LDCU.64 UR4, c[0x4][0x8] ;  /* 0x01000100ff0477ac */ /* 0x000f220008000a00 */
[----:B-1----:R-:W-:Y:S02]  /*51a0*/  MOV R4, UR8 ;  /* 0x0000000800047c02 */ /* 0x002fe40008000f00 */
[----:B------:R-:W-:Y:S02]  /*51b0*/  MOV R5, UR9 ;  /* 0x0000000900057c02 */ /* 0x000fe40008000f00 */
[----:B---3--:R-:W-:Y:S01]  /*51c0*/  MOV R7, UR7 ;  /* 0x0000000700077c02 */ /* 0x008fe20008000f00 */
[----:B------:R-:W-:Y:S01]  /*51d0*/  IMAD.U32 R6, RZ, RZ, UR6 ;  /* 0x00000006ff067e24 */ /* 0x000fe2000f8e00ff */
[----:B----4-:R-:W-:Y:S01]  /*51e0*/  MOV R11, UR5 ;  /* 0x00000005000b7c02 */ /* 0x010fe20008000f00 */
[----:B------:R-:W-:Y:S02]  /*51f0*/  IMAD.U32 R10, RZ, RZ, UR4 ;  /* 0x00000004ff0a7e24 */ /* 0x000fe4000f8e00ff */
[----:B------:R-:W-:Y:S07]  /*5200*/  LEPC R20, `(.L_x_83) ;  /* 0x000000001014794e */ /* 0x000fee0000000000 */
[----:B--2---:R-:W-:Y:S05]  /*5210*/  CALL.ABS.NOINC R2 ;  /* 0x0000000002007343 */ /* 0x004fea0003c00000 */
.L_x_83:
[----:B------:R-:W-:Y:S05]  /*5220*/  BSYNC.RECONVERGENT B6 ;  /* 0x0000000000067941 */ /* 0x000fea0003800200 */
.L_x_82:
[----:B------:R-:W-:Y:S01]  /*5230*/  ISETP.NE.U32.AND P4, PT, R150, RZ, PT ;  /* 0x000000ff9600720c */ /* 0x000fe20003f85070 */
[----:B------:R-:W-:Y:S01]  /*5240*/  UISETP.NE.AND UP2, UPT, UR50, URZ, UPT ;  /* 0x000000ff3200728c */ /* 0x000fe2000bf45270 */
[----:B------:R-:W-:Y:S01]  /*5250*/  ISETP.NE.U32.AND P2, PT, RZ, UR38, PT ;  /* 0x00000026ff007c0c */ /* 0x000fe2000bf45070 */
[----:B------:R-:W-:Y:S01]  /*5260*/  UISETP.NE.U32.AND UP1, UPT, UR44, URZ, UPT ;  /* 0x000000ff2c00728c */ /* 0x000fe2000bf25070 */
[----:B------:R-:W-:Y:S01]  /*5270*/  ISETP.NE.AND.EX P4, PT, R151, RZ, PT, P4 ;  /* 0x000000ff9700720c */ /* 0x000fe20003f85340 */
[----:B------:R-:W-:Y:S01]  /*5280*/  UPLOP3.LUT UP0, UPT, UPT, UPT, UPT, 0x40, 0x4 ;  /* 0x000000000004789c */ /* 0x000fe20003f0e870 */
[----:B------:R-:W-:Y:S01]  /*5290*/  ISETP.NE.AND.EX P2, PT, RZ, UR39, PT, P2 ;  /* 0x00000027ff007c0c */ /* 0x000fe2000bf45320 */
[----:B------:R-:W-:Y:S01]  /*52a0*/  UISETP.NE.AND.EX UP1, UPT, UR45, URZ, UPT, UP1 ;  /* 0x000000ff2d00728c */ /* 0x000fe2000bf25310 */
[----:B------:R-:W-:Y:S04]  /*52b0*/  PLOP3.LUT P1, PT, PT, PT, UP2, 0x80, 0x8 ;  /* 0x000000000008781c */ /* 0x000fe80003f2f028 */
[----:B------:R-:W-:Y:S06]  /*52c0*/  @UP2 UPLOP3.LUT UP0, UPT, UPT, UPT, UP1, 0x80, 0x8 ;  /* 0x000000000008289c */ /* 0x000fec0003f0f010 */
[----:B------:R-:W-:Y:S01]  /*52d0*/  PLOP3.LUT P0, PT, PT, PT, UP0, 0x80, 0x8 ;  /* 0x000000000008781c */ /* 0x000fe20003f0f008 */
[----:B------:R-:W-:Y:S01]  /*52e0*/  @!UPT UIADD3 URZ, UPT, UPT, URZ, URZ, URZ ;  /* 0x000000fffffff290 */ /* 0x000fe2000fffe0ff */
[----:B------:R-:W-:Y:S11]  /*52f0*/  BRA.U !UP1, `(.L_x_85) ;  /* 0x0000000109387547 */ /* 0x000ff6000b800000 */
[----:B------:R-:W-:Y:S01]  /*5300*/  UISETP.NE.U32.AND UP0, UPT, UR38, URZ, UPT ;  /* 0x000000ff2600728c */ /* 0x000fe2000bf05070 */
[----:B------:R-:W-:Y:S02]  /*5310*/  HFMA2 R0, -RZ, RZ, 0, 5.9604644775390625e-08 ;  /* 0x00000001ff007431 */ /* 0x000fe400000001ff */
[----:B------:R-:W-:Y:S01]  /*5320*/  IMAD.MOV.U32 R155, RZ, RZ, 0x1 ;  /* 0x00000001ff9b7424 */ /* 0x000fe200078e00ff */
[----:B------:R-:W-:Y:S06]  /*5330*/  UISETP.NE.AND.EX UP0, UPT, UR39, URZ, UPT, UP0 ;  /* 0x000000ff2700728c */ /* 0x000fec000bf05300 */
[----:B------:R-:W-:Y:S05]  /*5340*/  PLOP3.LUT P3, PT, PT, PT, UP0, 0x80, 0x8 ;  /* 0x000000000008781c */ /* 0x000fea0003f6f008 */
[----:B------:R-:W1:Y:S01]  /*5350*/  @UP0 LDCU.64 UR6, c[0x0][0x888] ;  /* 0x00011100ff0607ac */ /* 0x000e620008000a00 */
[----:B------:R-:W-:Y:S07]  /*5360*/  @UP0 UIMAD UR4, UR36, UR44, URZ ;  /* 0x0000002c240402a4 */ /* 0x000fee000f8e02ff */
[----:B------:R-:W-:Y:S01]  /*5370*/  @!P3 PRMT R155, R0, 0x7610, R155 ;  /* 0x00007610009bb816 */ /* 0x000fe2000000009b */
[----:B-1----:R-:W-:Y:S03]  /*5380*/  @UP0 UIMAD.WIDE UR6, UR4, 0x4, UR6 ;  /* 0x00000004040608a5 */ /* 0x002fe6000f8e0206 */
[----:B------:R-:W1:Y:S03]  /*5390*/  @!UP0 LDCU UR4, c[0x0][0x880] ;  /* 0x00011000ff0487ac */ /* 0x000e660008000800 */
[----:B------:R-:W-:Y:S01]  /*53a0*/  IMAD.U32 R2, RZ, RZ, UR6 ;  /* 0x00000006ff027e24 */ /* 0x000fe2000f8e00ff */
[----:B------:R-:W-:Y:S05]  /*53b0*/  MOV R3, UR7 ;  /* 0x0000000700037c02 */ /* 0x000fea0008000f00 */
[----:B-----5:R2:W5:Y:S02]  /*53c0*/  @P3 LDG.E R81, desc[UR46][R2.64] ;  /* 0x0000002e02513981 */ /* 0x020564000c1e1900 */
[----:B-12---:R-:W-:Y:S02]  /*53d0*/  @!P3 IMAD.U32 R81, RZ, RZ, UR4 ;  /* 0x00000004ff51be24 */ /* 0x006fe4000f8e00ff */
.L_x_85:
[----:B------:R-:W-:Y:S05]  /*53e0*/  @!P4 BRA `(.L_x_86) ;  /* 0x000000000020c947 */ /* 0x000fea0003800000 */
[----:B------:R-:W-:Y:S04]  /*53f0*/  ISETP.NE.U32.AND P3, PT, R148, RZ, PT ;  /* 0x000000ff9400720c */ /* 0x000fe80003f65070 */
[----:B------:R-:W-:Y:S11]  /*5400*/  ISETP.NE.AND.EX P3, PT, R149, RZ, PT, P3 ;  /* 0x000000ff9500720c */ /* 0x000ff60003f65330 */
[----:B------:R-:W-:Y:S02]  /*5410*/  @!UPT UIADD3 URZ, UPT, UPT, URZ, URZ, URZ ;  /* 0x000000fffffff290 */ /* 0x000fe4000fffe0ff */
[----:B------:R-:W1:Y:S01]  /*5420*/  @P3 LDC.64 R2, c[0x0][0x8a8] ;  /* 0x00022a00ff023b82 */ /* 0x000e620000000a00 */
[----:B------:R-:W-:Y:S04]  /*5430*/  @P3 IMAD R0, R150, UR36, RZ ;  /* 0x0000002496003c24 */ /* 0x000fe8000f8e02ff */
[----:B-1----:R-:W-:Y:S05]  /*5440*/  @P3 IMAD.WIDE R2, R0, 0x4, R2 ;  /* 0x0000000400023825 */ /* 0x002fea00078e0202 */
[----:B-----5:R1:W5:Y:S02]  /*5450*/  @P3 LDG.E R78, desc[UR46][R2.64] ;  /* 0x0000002e024e3981 */ /* 0x020364000c1e1900 */
[----:B-1----:R-:W2:Y:S02]  /*5460*/  @!P3 LDC R78, c[0x0][0x8a0] ;  /* 0x00022800ff4ebb82 */ /* 0x002ea40000000800 */
.L_x_86:
[----:B-----5:R-:W-:Y:S01]  /*5470*/  FSETP.NEU.AND P3, PT, R81, RZ, PT ;  /* 0x000000ff5100720b */ /* 0x020fe20003f6d000 */
[----:B------:R-:W-:Y:S01]  /*5480*/  IMAD.SHL.U32 R182, R160, 0x2, RZ ;  /* 0x00000002a0b67824 */ /* 0x000fe200078e00ff */
[----:B------:R-:W-:Y:S01]  /*5490*/  SEL R3, RZ, 0xffffffff, P2 ;  /* 0xffffffffff037807 */ /* 0x000fe20001000000 */
[----:B------:R-:W-:Y:S01]  /*54a0*/  IMAD.SHL.U32 R100, R168, 0x10, RZ ;  /* 0x00000010a8647824 */ /* 0x000fe200078e00ff */
[----:B------:R-:W-:Y:S01]  /*54b0*/  @P1 LOP3.LUT P2, RZ, R155, 0xff, RZ, 0xc0, !PT ;  /* 0x000000ff9bff1812 */ /* 0x000fe2000784c0ff */
[----:B------:R-:W-:Y:S01]  /*54c0*/  VIADD R181, R182, UR48 ;  /* 0x00000030b6b57c36 */ /* 0x000fe20008000000 */
[----:B------:R-:W-:Y:S01]  /*54d0*/  @P1 SEL R2, RZ, 0xffffffff, P3 ;  /* 0xffffffffff021807 */ /* 0x000fe20001800000 */
[----:B------:R-:W-:Y:S01]  /*54e0*/  IMAD.MOV.U32 R108, RZ, RZ, -0x10 ;  /* 0xfffffff0ff6c7424 */ /* 0x000fe200078e00ff */
[----:B------:R-:W-:Y:S01]  /*54f0*/  LOP3.LUT R167, R167, 0x1, RZ, 0x3c, !PT ;  /* 0x00000001a7a77812 */ /* 0x000fe200078e3cff */
[----:B------:R-:W-:Y:S01]  /*5500*/  IMAD.SHL.U32 R102, R169, 0x10, RZ ;  /* 0x00000010a9667824 */ /* 0x000fe200078e00ff */
[----:B------:R-:W-:Y:S01]  /*5510*/  @P0 SEL R2, R3, R2, !P2 ;  /* 0x0000000203020207 */ /* 0x000fe20005000000 */
[C---:B------:R-:W-:Y:S01]  /*5520*/  IMAD.IADD R177, R181.reuse, 0x1, R100 ;  /* 0x00000001b5b17824 */ /* 0x040fe200078e0264 */
[----:B------:R-:W-:Y:S01]  /*5530*/  LEA R87, R76, UR48, 0x3 ;  /* 0x000000304c577c11 */ /* 0x000fe2000f8e18ff */
[----:B------:R-:W-:Y:S01]  /*5540*/  IMAD.IADD R180, R181, 0x1, R102 ;  /* 0x00000001b5b47824 */ /* 0x000fe200078e0266 */
[----:B------:R-:W-:Y:S01]  /*5550*/  @P1 LOP3.LUT R2, R2, 0x1, RZ, 0xc0, !PT ;  /* 0x0000000102021812 */ /* 0x000fe200078ec0ff */
[----:B------:R-:W-:Y:S01]  /*5560*/  IMAD.IADD R175, R102, 0x1, R177 ;  /* 0x0000000166af7824 */ /* 0x000fe200078e02b1 */
[----:B------:R-:W-:Y:S01]  /*5570*/  SHF.L.U32 R0, R166, 0x1f, RZ ;  /* 0x0000001fa6007819 */ /* 0x000fe200000006ff */
[----:B------:R-:W-:Y:S01]  /*5580*/  BSSY B1, `(.L_x_87) ;  /* 0x000004a000017945 */ /* 0x000fe20003800000 */
[----:B------:R-:W-:Y:S01]  /*5590*/  ISETP.NE.U32.OR P4, PT, R2, 0x1, !P1 ;  /* 0x000000010200780c */ /* 0x000fe20004f85470 */
[----:B------:R-:W-:Y:S01]  /*55a0*/  IMAD.MOV.U32 R103, RZ, RZ, 0x1 ;  /* 0x00000001ff677424 */ /* 0x000fe200078e00ff */
[----:B------:R-:W-:Y:S01]  /*55b0*/  PLOP3.LUT P2, PT, PT, PT, UP1, 0x80, 0x8 ;  /* 0x000000000008781c */ /* 0x000fe20003f4f018 */
[----:B------:R-:W-:Y:S01]  /*55c0*/  IMAD R80, R76, 0x100, R79 ;  /* 0x000001004c507824 */ /* 0x000fe200078e024f */
[----:B------:R-:W-:Y:S01]  /*55d0*/  SEL R2, RZ, 0xffffffff, P3 ;  /* 0xffffffffff027807 */ /* 0x000fe20001800000 */
[----:B------:R-:W-:Y:S01]  /*55e0*/  IMAD.MOV.U32 R101, RZ, RZ, RZ ;  /* 0x000000ffff657224 */ /* 0x000fe200078e00ff */
[----:B------:R-:W-:Y:S02]  /*55f0*/  LOP3.LUT P3, R172, R155, 0xff, RZ, 0xc0, !PT ;  /* 0x000000ff9bac7812 */ /* 0x000fe4000786c0ff */
[----:B------:R-:W-:Y:S02]  /*5600*/  CS2R R146, SRZ ;  /* 0x0000000000927805 */ /* 0x000fe4000001ff00 */
[----:B------:R-:W-:Y:S02]  /*5610*/  P2R R179, PR, RZ, 0x10 ;  /* 0x00000010ffb37803 */ /* 0x000fe40000000000 */
[----:B------:R-:W-:Y:S02]  /*5620*/  CS2R R144, SRZ ;  /* 0x0000000000907805 */ /* 0x000fe4000001ff00 */
[----:B------:R-:W-:Y:S02]  /*5630*/  CS2R R138, SRZ ;  /* 0x00000000008a7805 */ /* 0x000fe4000001ff00 */
[----:B------:R-:W-:Y:S02]  /*5640*/  CS2R R136, SRZ ;  /* 0x0000000000887805 */ /* 0x000fe4000001ff00 */
[----:B------:R-:W-:Y:S02]  /*5650*/  CS2R R130, SRZ ;  /* 0x0000000000827805 */ /* 0x000fe4000001ff00 */
[----:B------:R-:W-:Y:S02]  /*5660*/  @P4 SHF.L.U32 R4, R167, 0x1f, RZ ;  /* 0x0000001fa7044819 */ /* 0x000fe400000006ff */
[----:B------:R-:W-:Y:S02]  /*5670*/  CS2R R128, SRZ ;  /* 0x0000000000807805 */ /* 0x000fe4000001ff00 */
[----:B------:R-:W-:Y:S02]  /*5680*/  @P2 SEL R2, R3, R2, !P3 ;  /* 0x0000000203022207 */ /* 0x000fe40005800000 */
[----:B------:R-:W-:Y:S01]  /*5690*/  CS2R R122, SRZ ;  /* 0x00000000007a7805 */ /* 0x000fe2000001ff00 */
[----:B------:R-:W1:Y:S01]  /*56a0*/  @P4 SYNCS.PHASECHK.TRANS64.TRYWAIT P1, [UR48+0x30], R4 ;  /* 0x00003004ff0045a7 */ /* 0x000e620008021130 */
[----:B------:R-:W-:Y:S02]  /*56b0*/  CS2R R120, SRZ ;  /* 0x0000000000787805 */ /* 0x000fe4000001ff00 */
[----:B------:R-:W-:Y:S02]  /*56c0*/  LOP3.LUT R2, R2, 0x1, RZ, 0xc0, !PT ;  /* 0x0000000102027812 */ /* 0x000fe400078ec0ff */
[----:B------:R-:W-:Y:S02]  /*56d0*/  CS2R R114, SRZ ;  /* 0x0000000000727805 */ /* 0x000fe4000001ff00 */
[----:B------:R-:W-:Y:S02]  /*56e0*/  CS2R R112, SRZ ;  /* 0x0000000000707805 */ /* 0x000fe4000001ff00 */
[----:B------:R-:W-:Y:S02]  /*56f0*/  CS2R R106, SRZ ;  /* 0x00000000006a7805 */ /* 0x000fe4000001ff00 */
[----:B------:R-:W-:Y:S02]  /*5700*/  ISETP.NE.U32.AND P2, PT, R2, 0x1, PT ;  /* 0x000000010200780c */ /* 0x000fe40003f45070 */
[----:B------:R-:W-:Y:S02]  /*5710*/  CS2R R104, SRZ ;  /* 0x0000000000687805 */ /* 0x000fe4000001ff00 */
[----:B------:R-:W-:Y:S02]  /*5720*/  CS2R R98, SRZ ;  /* 0x0000000000627805 */ /* 0x000fe4000001ff00 */
[----:B------:R-:W-:Y:S02]  /*5730*/  CS2R R96, SRZ ;  /* 0x0000000000607805 */ /* 0x000fe4000001ff00 */
[----:B------:R-:W-:Y:S02]  /*5740*/  P2R R109, PR, RZ, 0x4 ;  /* 0x00000004ff6d7803 */ /* 0x000fe40000000000 */
[----:B------:R-:W-:Y:S02]  /*5750*/  CS2R R90, SRZ ;  /* 0x00000000005a7805 */ /* 0x000fe4000001ff00 */
[----:B------:R-:W-:Y:S02]  /*5760*/  ISETP.NE.U32.AND P2, PT, R161, 0x1, PT ;  /* 0x00000001a100780c */ /* 0x000fe40003f45070 */
[----:B------:R-:W-:Y:S01]  /*5770*/  CS2R R88, SRZ ;  /* 0x0000000000587805 */ /* 0x000fe2000001ff00 */
[----:B------:R3:W4:Y:S01]  /*5780*/  SYNCS.PHASECHK.TRANS64.TRYWAIT P0, [R87+URZ+0xa0], R0 ;  /* 0x0000a000570075a7 */ /* 0x00072200080011ff */
[----:B------:R-:W-:Y:S05]  /*5790*/  SEL R108, R108, 0x10, !P2 ;  /* 0x000000106c6c7807 */ /* 0x000fea0005000000 */
[----:B------:R-:W-:Y:S02]  /*57a0*/  IMAD.IADD R181, R181, 0x1, R108 ;  /* 0x00000001b5b57824 */ /* 0x000fe400078e026c */
[C---:B------:R-:W-:Y:S02]  /*57b0*/  IMAD.IADD R178, R108.reuse, 0x1, R180 ;  /* 0x000000016cb27824 */ /* 0x040fe400078e02b4 */
[C---:B------:R-:W-:Y:S02]  /*57c0*/  IMAD.IADD R176, R108.reuse, 0x1, R177 ;  /* 0x000000016cb07824 */ /* 0x040fe400078e02b1 */
[----:B------:R-:W-:Y:S01]  /*57d0*/  IMAD.IADD R174, R108, 0x1, R175 ;  /* 0x000000016cae7824 */ /* 0x000fe200078e02af */
[----:B-1----:R-:W-:Y:S01]  /*57e0*/  @P4 SEL R103, RZ, 0x1, !P1 ;  /* 0x00000001ff674807 */ /* 0x002fe20004800000 */
[----:B---3--:R-:W-:Y:S06]  /*57f0*/  @!P4 BRA `(.L_x_88) ;  /* 0x000000000088c947 */ /* 0x008fec0003800000 */
[----:B------:R-:W-:Y:S01]  /*5800*/  IMAD.MOV.U32 R147, RZ, RZ, RZ ;  /* 0x000000ffff937224 */ /* 0x000fe200078e00ff */
[----:B------:R-:W-:Y:S01]  /*5810*/  ISETP.NE.AND P1, PT, R103, RZ, PT ;  /* 0x000000ff6700720c */ /* 0x000fe20003f25270 */
[----:B------:R-:W-:Y:S01]  /*5820*/  BSSY B0, `(.L_x_89) ;  /* 0x0000014000007945 */ /* 0x000fe20003800000 */
[----:B------:R-:W-:Y:S02]  /*5830*/  CS2R R90, SRZ ;  /* 0x00000000005a7805 */ /* 0x000fe4000001ff00 */
        /* <DEDUP_REMOVED lines=13> */
[----:B------:R-:W-:Y:S01]  /*5910*/  CS2R R144, SRZ ;  /* 0x0000000000907805 */ /* 0x000fe2000001ff00 */
[----:B------:R-:W-:Y:S06]  /*5920*/  @P1 BRA `(.L_x_90) ;  /* 0x00000000000c1947 */ /* 0x000fec0003800000 */
[----:B------:R-:W-:Y:S04]  /*5930*/  SHF.L.U32 R3, R167, 0x1f, RZ ;  /* 0x0000001fa7037819 */ /* 0x000fe800000006ff */
[----:B------:R-:W1:Y:S02]  /*5940*/  SYNCS.PHASECHK.TRANS64.TRYWAIT P1, [UR48+0x30], R3 ;  /* 0x00003003ff0075a7 */ /* 0x000e640008021130 */
[----:B-1----:R-:W-:Y:S05]  /*5950*/  @!P1 BRA `(.L_x_91) ;  /* 0x0000005800d49947 */ /* 0x002fea0003800000 */
.L_x_90:
[----:B------:R-:W-:Y:S05]  /*5960*/  BSYNC B0 ;  /* 0x0000000000007941 */ /* 0x000fea0003800000 */
.L_x_89:
[----:B------:R-:W-:Y:S01]  /*5970*/  ISETP.NE.AND P1, PT, R109, RZ, PT ;  /* 0x000000ff6d00720c */ /* 0x000fe20003f25270 */
[----:B------:R-:W-:Y:S11]  /*5980*/  HFMA2 R101, -RZ, RZ, 0, 5.9604644775390625e-08 ;  /* 0x00000001ff657431 */ /* 0x000ff600000001ff */
[----:B------:R-:W-:Y:S01]  /*5990*/  @!UPT UIADD3 URZ, UPT, UPT, URZ, URZ, URZ ;  /* 0x000000fffffff290 */ /* 0x000fe2000fffe0ff */
[----:B------:R3:W1:Y:S04]  /*59a0*/  @P1 LDS.128 R88, [R182+UR48+0x400] ;  /* 0x00040030b6581984 */ /* 0x0006680008000c00 */
[----:B------:R3:W1:Y:S04]  /*59b0*/  @P1 LDS.128 R96, [R181+0x400] ;  /* 0x00040000b5601984 */ /* 0x0006680000000c00 */
[----:B------:R3:W1:Y:S04]  /*59c0*/  @P1 LDS.128 R104, [R180+0x400] ;  /* 0x00040000b4681984 */ /* 0x0006680000000c00 */
[----:B------:R3:W1:Y:S04]  /*59d0*/  @P1 LDS.128 R112, [R178+0x400] ;  /* 0x00040000b2701984 */ /* 0x0006680000000c00 */
[----:B------:R3:W1:Y:S04]  /*59e0*/  @P1 LDS.128 R120, [R177+0x400] ;  /* 0x00040000b1781984 */ /* 0x0006680000000c00 */
[----:B------:R3:W1:Y:S04]  /*59f0*/  @P1 LDS.128 R128, [R176+0x400] ;  /* 0x00040000b0801984 */ /* 0x0006680000000c00 */
[----:B------:R3:W1:Y:S04]  /*5a00*/  @P1 LDS.128 R136, [R175+0x400] ;  /* 0x00040000af881984 */ /* 0x0006680000000c00 */
[----:B------:R3:W1:Y:S02]  /*5a10*/  @P1 LDS.128 R144, [R174+0x400] ;  /* 0x00040000ae901984 */ /* 0x0006640000000c00 */
.L_x_88:
[----:B------:R-:W-:Y:S05]  /*5a20*/  BSYNC B1 ;  /* 0x0000000000017941 */ /* 0x000fea0003800000 */
.L_x_87:
[----:B-1----:R-:W-:Y:S04]  /*5a30*/  SHF.R.U32.HI R3, RZ, 0x15, R80 ;  /* 0x00000015ff037819 */ /* 0x002fe80000011650 */
[----:B------:R-:W-:Y:S01]  /*5a40*/  LOP3.LUT P1, RZ, R3, 0x3, R162, 0x48, !PT ;  /* 0x0000000303ff7812 */ /* 0x000fe200078248a2 */
[----:B------:R-:W-:Y:S01]  /*5a50*/  @!UPT UIADD3 URZ, UPT, UPT, URZ, URZ, URZ ;  /* 0x000000fffffff290 */ /* 0x000fe2000fffe0ff */
[----:B----4-:R-:W-:Y:S11]  /*5a60*/  @P0 BRA `(.L_x_92) ;  /* 0x0000000000080947 */ /* 0x010ff60003800000 */
[----:B------:R-:W1:Y:S02]  /*5a70*/  SYNCS.PHASECHK.TRANS64.TRYWAIT P0, [R87+URZ+0xa0], R0 ;  /* 0x0000a000570075a7 */ /* 0x000e6400080011ff */
[----:B-1----:R-:W-:Y:S05]  /*5a80*/  @!P0 BRA `(.L_x_93) ;  /* 0x0000005800a08947 */ /* 0x002fea0003800000 */
.L_x_92:
[----:B------:R-:W-:Y:S05]  /*5a90*/  @!P1 BRA `(.L_x_94) ;  /* 0x0000000000409947 */ /* 0x000fea0003800000 */
[----:B------:R-:W4:Y:S01]  /*5aa0*/  LDCU.64 UR8, c[0x4][0x70] ;  /* 0x01000e00ff0877ac */ /* 0x000f220008000a00 */
[----:B------:R-:W-:Y:S01]  /*5ab0*/  MOV R3, 0x0 ;  /* 0x0000000000037802 */ /* 0x000fe20000000f00 */
[----:B------:R-:W-:Y:S02]  /*5ac0*/  HFMA2 R12, -RZ, RZ, 0, 5.9604644775390625e-08 ;  /* 0x00000001ff0c7431 */ /* 0x000fe400000001ff */
[----:B------:R-:W-:Y:S02]  /*5ad0*/  IMAD.MOV.U32 R8, RZ, RZ, 0x192 ;  /* 0x00000192ff087424 */ /* 0x000fe400078e00ff */
[----:B------:R-:W-:Y:S01]  /*5ae0*/  IMAD.MOV.U32 R13, RZ, RZ, RZ ;  /* 0x000000ffff0d7224 */ /* 0x000fe200078e00ff */
[----:B------:R-:W5:Y:S01]  /*5af0*/  LDCU.64 UR6, c[0x4][0x78] ;  /* 0x01000f00ff0677ac */ /* 0x000f620008000a00 */
[----:B------:R-:W1:Y:S01]  /*5b00*/  LDC.64 R2, c[0x4][R3] ;  /* 0x0100000003027b82 */ /* 0x000e620000000a00 */
[----:B------:R-:W2:Y:S01]  /*5b10*/  LDCU.64 UR4, c[0x4][0x10] ;  /* 0x01000200ff0477ac */ /* 0x000ea20008000a00 */
[----:B----4-:R-:W-:Y:S01]  /*5b20*/  MOV R5, UR9 ;  /* 0x0000000900057c02 */ /* 0x010fe20008000f00 */
[----:B------:R-:W-:Y:S01]  /*5b30*/  IMAD.U32 R4, RZ, RZ, UR8 ;  /* 0x00000008ff047e24 */ /* 0x000fe2000f8e00ff */
[----:B-----5:R-:W-:Y:S01]  /*5b40*/  MOV R7, UR7 ;  /* 0x0000000700077c02 */ /* 0x020fe20008000f00 */
[----:B------:R-:W-:Y:S01]  /*5b50*/  IMAD.U32 R6, RZ, RZ, UR6 ;  /* 0x00000006ff067e24 */ /* 0x000fe2000f8e00ff */
[----:B--2---:R-:W-:Y:S01]  /*5b60*/  MOV R11, UR5 ;  /* 0x00000005000b7c02 */ /* 0x004fe20008000f00 */
[----:B------:R-:W-:Y:S02]  /*5b70*/  IMAD.U32 R10, RZ, RZ, UR4 ;  /* 0x00000004ff0a7e24 */ /* 0x000fe4000f8e00ff */
[----:B------:R-:W-:Y:S07]  /*5b80*/  LEPC R20, `(.L_x_94) ;  /* 0x000000001014794e */ /* 0x000fee0000000000 */
[----:B-1-3--:R-:W-:Y:S05]  /*5b90*/  CALL.ABS.NOINC R2 ;  /* 0x0000000002007343 */ /* 0x00afea0003c00000 */
.L_x_94:
[----:B------:R-:W-:Y:S01]  /*5ba0*/  SHF.L.U32 R82, R88, 0x10, RZ ;  /* 0x0000001058527819 */ /* 0x000fe200000006ff */
[----:B------:R-:W-:Y:S05]  /*5bb0*/  WARPSYNC.ALL ;  /* 0x0000000000007948 */ /* 0x000fea0003800000 */
[----:B------:R-:W-:Y:S01]  /*5bc0*/  R2UR UR4, R80 ;  /* 0x00000000500472ca */ /* 0x000fe200000e0000 */
[----:B------:R-:W-:Y:S01]  /*5bd0*/  BSSY.RECONVERGENT B0, `(.L_x_95) ;  /* 0x00000fc000007945 */ /* 0x000fe20003800200 */
[----:B------:R-:W-:Y:S02]  /*5be0*/  LOP3.LUT R83, R88, 0xffff0000, RZ, 0xc0, !PT ;  /* 0xffff000058537812 */ /* 0x000fe400078ec0ff */
[----:B------:R-:W-:Y:S02]  /*5bf0*/  LOP3.LUT R84, R89, 0xffff0000, RZ, 0xc0, !PT ;  /* 0xffff000059547812 */ /* 0x000fe400078ec0ff */
[C---:B------:R-:W-:Y:S02]  /*5c00*/  SHF.L.U32 R85, R107.reuse, 0x10, RZ ;  /* 0x000000106b557819 */ /* 0x040fe400000006ff */
[----:B------:R-:W-:Y:S02]  /*5c10*/  LOP3.LUT R86, R107, 0xffff0000, RZ, 0xc0, !PT ;  /* 0xffff00006b567812 */ /* 0x000fe400078ec0ff */
[----:B------:R-:W-:Y:S03]  /*5c20*/  ISETP.NE.AND P0, PT, R170, RZ, PT ;  /* 0x000000ffaa00720c */ /* 0x000fe60003f05270 */
[----:B------:R-:W1:Y:S02]  /*5c30*/  LDTM.x64 R4, tmem[UR4] ;  /* 0x00000004000479ee */ /* 0x000e640008340000 */
[C---:B-12---:R-:W-:Y:S01]  /*5c40*/  FMUL R0, R78.reuse, R4 ;  /* 0x000000044e007220 */ /* 0x046fe20000400000 */
[C---:B------:R-:W-:Y:S01]  /*5c50*/  FMUL R2, R78.reuse, R5 ;  /* 0x000000054e027220 */ /* 0x040fe20000400000 */
[C---:B------:R-:W-:Y:S01]  /*5c60*/  FMUL R3, R78.reuse, R6 ;  /* 0x000000064e037220 */ /* 0x040fe20000400000 */
[----:B------:R-:W-:Y:S01]  /*5c70*/  FMUL R7, R78, R7 ;  /* 0x000000074e077220 */ /* 0x000fe20000400000 */
[----:B------:R-:W-:Y:S01]  /*5c80*/  FFMA R0, R81, R82, R0 ;  /* 0x0000005251007223 */ /* 0x000fe20000000000 */
[----:B------:R-:W-:Y:S01]  /*5c90*/  SHF.L.U32 R82, R89, 0x10, RZ ;  /* 0x0000001059527819 */ /* 0x000fe200000006ff */
[C---:B------:R-:W-:Y:S01]  /*5ca0*/  FFMA R2, R81.reuse, R83, R2 ;  /* 0x0000005351027223 */ /* 0x040fe20000000002 */
[----:B------:R-:W-:Y:S01]  /*5cb0*/  SHF.L.U32 R83, R90, 0x10, RZ ;  /* 0x000000105a537819 */ /* 0x000fe200000006ff */
[C---:B------:R-:W-:Y:S01]  /*5cc0*/  FMUL R4, R78.reuse, R8 ;  /* 0x000000084e047220 */ /* 0x040fe20000400000 */
[----:B------:R-:W-:Y:S01]  /*5cd0*/  FMUL R5, R78, R9 ;  /* 0x000000094e057220 */ /* 0x000fe20000400000 */
[C---:B------:R-:W-:Y:S01]  /*5ce0*/  FFMA R3, R81.reuse, R82, R3 ;  /* 0x0000005251037223 */ /* 0x040fe20000000003 */
[----:B------:R-:W-:Y:S01]  /*5cf0*/  LOP3.LUT R82, R90, 0xffff0000, RZ, 0xc0, !PT ;  /* 0xffff00005a527812 */ /* 0x000fe200078ec0ff */
[----:B------:R-:W-:Y:S01]  /*5d00*/  FFMA R7, R81, R84, R7 ;  /* 0x0000005451077223 */ /* 0x000fe20000000007 */
[----:B------:R-:W-:Y:S01]  /*5d10*/  LOP3.LUT R84, R91, 0xffff0000, RZ, 0xc0, !PT ;  /* 0xffff00005b547812 */ /* 0x000fe200078ec0ff */
[----:B------:R-:W-:Y:S01]  /*5d20*/  FFMA R4, R81, R83, R4 ;  /* 0x0000005351047223 */ /* 0x000fe20000000004 */
[----:B------:R-:W-:Y:S01]  /*5d30*/  SHF.L.U32 R83, R91, 0x10, RZ ;  /* 0x000000105b537819 */ /* 0x000fe200000006ff */
[----:B------:R-:W-:Y:S01]  /*5d40*/  FMUL R6, R78, R10 ;  /* 0x0000000a4e067220 */ /* 0x000fe20000400000 */
[----:B------:R-:W-:Y:S01]  /*5d50*/  F2FP.BF16.F32.PACK_AB R92, R2, R0 ;  /* 0x00000000025c723e */ /* 0x000fe200000010ff */
[----:B------:R-:W-:Y:S01]  /*5d60*/  FMUL R11, R78, R11 ;  /* 0x0000000b4e0b7220 */ /* 0x000fe20000400000 */
[----:B------:R-:W-:Y:S01]  /*5d70*/  F2FP.BF16.F32.PACK_AB R93, R7, R3 ;  /* 0x00000003075d723e */ /* 0x000fe200000010ff */
[C---:B------:R-:W-:Y:S01]  /*5d80*/  FFMA R5, R81.reuse, R82, R5 ;  /* 0x0000005251057223 */ /* 0x040fe20000000005 */
[----:B------:R-:W-:Y:S01]  /*5d90*/  SHF.L.U32 R82, R96, 0x10, RZ ;  /* 0x0000001060527819 */ /* 0x000fe200000006ff */
[----:B------:R-:W-:Y:S01]  /*5da0*/  FFMA R6, R81, R83, R6 ;  /* 0x0000005351067223 */ /* 0x000fe20000000006 */
[----:B------:R-:W-:Y:S01]  /*5db0*/  SHF.L.U32 R83, R98, 0x10, RZ ;  /* 0x0000001062537819 */ /* 0x000fe200000006ff */
[----:B------:R-:W-:Y:S01]  /*5dc0*/  FMUL R8, R78, R12 ;  /* 0x0000000c4e087220 */ /* 0x000fe20000400000 */
[----:B------:R-:W-:Y:S01]  /*5dd0*/  F2FP.BF16.F32.PACK_AB R94, R5, R4 ;  /* 0x00000004055e723e */ /* 0x000fe200000010ff */
[C---:B------:R-:W-:Y:S01]  /*5de0*/  FFMA R11, R81.reuse, R84, R11 ;  /* 0x00000054510b7223 */ /* 0x040fe2000000000b */
[----:B------:R-:W-:Y:S01]  /*5df0*/  LOP3.LUT R84, R96, 0xffff0000, RZ, 0xc0, !PT ;  /* 0xffff000060547812 */ /* 0x000fe200078ec0ff */
[C---:B------:R-:W-:Y:S01]  /*5e00*/  FMUL R9, R78.reuse, R13 ;  /* 0x0000000d4e097220 */ /* 0x040fe20000400000 */
[----:B------:R-:W-:Y:S01]  /*5e10*/  FFMA R8, R81, R82, R8 ;  /* 0x0000005251087223 */ /* 0x000fe20000000008 */
[----:B------:R-:W-:Y:S01]  /*5e20*/  SHF.L.U32 R82, R97, 0x10, RZ ;  /* 0x0000001061527819 */ /* 0x000fe200000006ff */
[C---:B------:R-:W-:Y:S01]  /*5e30*/  FMUL R10, R78.reuse, R14 ;  /* 0x0000000e4e0a7220 */ /* 0x040fe20000400000 */
[----:B------:R-:W-:Y:S01]  /*5e40*/  F2FP.BF16.F32.PACK_AB R95, R11, R6 ;  /* 0x000000060b5f723e */ /* 0x000fe200000010ff */
[----:B------:R-:W-:Y:S01]  /*5e50*/  FFMA R9, R81, R84, R9 ;  /* 0x0000005451097223 */ /* 0x000fe20000000009 */
[----:B------:R-:W-:Y:S01]  /*5e60*/  LOP3.LUT R84, R97, 0xffff0000, RZ, 0xc0, !PT ;  /* 0xffff000061547812 */ /* 0x000fe200078ec0ff */
[----:B------:R-:W-:Y:S01]  /*5e70*/  FMUL R15, R78, R15 ;  /* 0x0000000f4e0f7220 */ /* 0x000fe20000400000 */
[----:B------:R-:W-:Y:S01]  /*5e80*/  FFMA R10, R81, R82, R10 ;  /* 0x00000052510a7223 */ /* 0x000fe2000000000a */
[----:B------:R-:W-:Y:S01]  /*5e90*/  LOP3.LUT R82, R98, 0xffff0000, RZ, 0xc0, !PT ;  /* 0xffff000062527812 */ /* 0x000fe200078ec0ff */
[C---:B------:R-:W-:Y:S01]  /*5ea0*/  FMUL R12, R78.reuse, R16 ;  /* 0x000000104e0c7220 */ /* 0x040fe20000400000 */
[----:B------:R-:W-:Y:S01]  /*5eb0*/  F2FP.BF16.F32.PACK_AB R116, R9, R8 ;  /* 0x000000080974723e */ /* 0x000fe200000010ff */
[----:B------:R-:W-:Y:S01]  /*5ec0*/  FMUL R13, R78, R17 ;  /* 0x000000114e0d7220 */ /* 0x000fe20000400000 */
[----:B------:R-:W-:Y:S01]  /*5ed0*/  FFMA R15, R81, R84, R15 ;  /* 0x00000054510f7223 */ /* 0x000fe2000000000f */
[----:B------:R-:W-:Y:S01]  /*5ee0*/  LOP3.LUT R84, R99, 0xffff0000, RZ, 0xc0, !PT ;  /* 0xffff000063547812 */ /* 0x000fe200078ec0ff */
[----:B------:R-:W-:Y:S01]  /*5ef0*/  FFMA R12, R81, R83, R12 ;  /* 0x00000053510c7223 */ /* 0x000fe2000000000c */
[----:B------:R-:W-:Y:S01]  /*5f00*/  SHF.L.U32 R83, R99, 0x10, RZ ;  /* 0x0000001063537819 */ /* 0x000fe200000006ff */
[----:B------:R-:W-:Y:S01]  /*5f10*/  FFMA R13, R81, R82, R13 ;  /* 0x00000052510d7223 */ /* 0x000fe2000000000d */
[----:B------:R-:W-:Y:S01]  /*5f20*/  SHF.L.U32 R82, R104, 0x10, RZ ;  /* 0x0000001068527819 */ /* 0x000fe200000006ff */
[C---:B------:R-:W-:Y:S01]  /*5f30*/  FMUL R14, R78.reuse, R18 ;  /* 0x000000124e0e7220 */ /* 0x040fe20000400000 */
[----:B------:R-:W-:Y:S01]  /*5f40*/  F2FP.BF16.F32.PACK_AB R117, R15, R10 ;  /* 0x0000000a0f75723e */ /* 0x000fe200000010ff */
[C---:B------:R-:W-:Y:S01]  /*5f50*/  FMUL R19, R78.reuse, R19 ;  /* 0x000000134e137220 */ /* 0x040fe20000400000 */
[----:B------:R-:W-:Y:S01]  /*5f60*/  F2FP.BF16.F32.PACK_AB R118, R13, R12 ;  /* 0x0000000c0d76723e */ /* 0x000fe200000010ff */
[----:B------:R-:W-:Y:S01]  /*5f70*/  FMUL R16, R78, R20 ;  /* 0x000000144e107220 */ /* 0x000fe20000400000 */
[C---:B------:R-:W-:Y:S01]  /*5f80*/  FFMA R14, R81.reuse, R83, R14 ;  /* 0x00000053510e7223 */ /* 0x040fe2000000000e */
[----:B------:R-:W-:Y:S01]  /*5f90*/  SHF.L.U32 R83, R106, 0x10, RZ ;  /* 0x000000106a537819 */ /* 0x000fe200000006ff */
[C---:B------:R-:W-:Y:S01]  /*5fa0*/  FFMA R19, R81.reuse, R84, R19 ;  /* 0x0000005451137223 */ /* 0x040fe20000000013 */
[----:B------:R-:W-:Y:S01]  /*5fb0*/  LOP3.LUT R84, R104, 0xffff0000, RZ, 0xc0, !PT ;  /* 0xffff000068547812 */ /* 0x000fe200078ec0ff */
[----:B------:R-:W-:Y:S01]  /*5fc0*/  FFMA R16, R81, R82, R16 ;  /* 0x0000005251107223 */ /* 0x000fe20000000010 */
[----:B------:R-:W-:Y:S01]  /*5fd0*/  SHF.L.U32 R82, R105, 0x10, RZ ;  /* 0x0000001069527819 */ /* 0x000fe200000006ff */
[C---:B------:R-:W-:Y:S01]  /*5fe0*/  FMUL R17, R78.reuse, R21 ;  /* 0x000000154e117220 */ /* 0x040fe20000400000 */
[----:B------:R-:W-:Y:S01]  /*5ff0*/  F2FP.BF16.F32.PACK_AB R119, R19, R14 ;  /* 0x0000000e1377723e */ /* 0x000fe200000010ff */
[C---:B------:R-:W-:Y:S01]  /*6000*/  FMUL R18, R78.reuse, R22 ;  /* 0x000000164e127220 */ /* 0x040fe20000400000 */
[----:B------:R-:W-:Y:S01]  /*6010*/  FMUL R23, R78, R23 ;  /* 0x000000174e177220 */ /* 0x000fe20000400000 */
[C---:B------:R-:W-:Y:S01]  /*6020*/  FFMA R17, R81.reuse, R84, R17 ;  /* 0x0000005451117223 */ /* 0x040fe20000000011 */
[----:B------:R-:W-:Y:S01]  /*6030*/  LOP3.LUT R84, R106, 0xffff0000, RZ, 0xc0, !PT ;  /* 0xffff00006a547812 */ /* 0x000fe200078ec0ff */
[----:B------:R-:W-:Y:S01]  /*6040*/  FFMA R18, R81, R82, R18 ;  /* 0x0000005251127223 */ /* 0x000fe20000000012 */
[----:B------:R-:W-:Y:S01]  /*6050*/  LOP3.LUT R82, R105, 0xffff0000, RZ, 0xc0, !PT ;  /* 0xffff000069527812 */ /* 0x000fe200078ec0ff */
[C---:B------:R-:W-:Y:S01]  /*6060*/  FMUL R20, R78.reuse, R24 ;  /* 0x000000184e147220 */ /* 0x040fe20000400000 */
[----:B------:R-:W-:Y:S01]  /*6070*/  F2FP.BF16.F32.PACK_AB R124, R17, R16 ;  /* 0x00000010117c723e */ /* 0x000fe200000010ff */
[C---:B------:R-:W-:Y:S01]  /*6080*/  FMUL R21, R78.reuse, R25 ;  /* 0x000000194e157220 */ /* 0x040fe20000400000 */
[----:B------:R-:W-:Y:S01]  /*6090*/  FMUL R22, R78, R26 ;  /* 0x0000001a4e167220 */ /* 0x000fe20000400000 */
[C---:B------:R-:W-:Y:S01]  /*60a0*/  FFMA R23, R81.reuse, R82, R23 ;  /* 0x0000005251177223 */ /* 0x040fe20000000017 */
[----:B------:R-:W-:Y:S01]  /*60b0*/  SHF.L.U32 R82, R112, 0x10, RZ ;  /* 0x0000001070527819 */ /* 0x000fe200000006ff */
[C---:B------:R-:W-:Y:S01]  /*60c0*/  FMUL R27, R78.reuse, R27 ;  /* 0x0000001b4e1b7220 */ /* 0x040fe20000400000 */
[----:B------:R-:W-:Y:S01]  /*60d0*/  FFMA R20, R81, R83, R20 ;  /* 0x0000005351147223 */ /* 0x000fe20000000014 */
[----:B------:R-:W-:Y:S01]  /*60e0*/  SHF.L.U32 R83, R113, 0x10, RZ ;  /* 0x0000001071537819 */ /* 0x000fe200000006ff */
[----:B------:R-:W-:Y:S01]  /*60f0*/  FMUL R24, R78, R28 ;  /* 0x0000001c4e187220 */ /* 0x000fe20000400000 */
[----:B------:R-:W-:Y:S01]  /*6100*/  F2FP.BF16.F32.PACK_AB R125, R23, R18 ;  /* 0x00000012177d723e */ /* 0x000fe200000010ff */
[C---:B------:R-:W-:Y:S01]  /*6110*/  FFMA R21, R81.reuse, R84, R21 ;  /* 0x0000005451157223 */ /* 0x040fe20000000015 */
[----:B------:R-:W-:Y:S01]  /*6120*/  LOP3.LUT R84, R112, 0xffff0000, RZ, 0xc0, !PT ;  /* 0xffff000070547812 */ /* 0x000fe200078ec0ff */
[----:B------:R-:W-:Y:S01]  /*6130*/  FFMA R22, R81, R85, R22 ;  /* 0x0000005551167223 */ /* 0x000fe20000000016 */
[----:B------:R-:W-:Y:S01]  /*6140*/  SHF.L.U32 R85, R115, 0x10, RZ ;  /* 0x0000001073557819 */ /* 0x000fe200000006ff */
[----:B------:R-:W-:Y:S01]  /*6150*/  FFMA R27, R81, R86, R27 ;  /* 0x00000056511b7223 */ /* 0x000fe2000000001b */
[----:B------:R-:W-:Y:S01]  /*6160*/  F2FP.BF16.F32.PACK_AB R126, R21, R20 ;  /* 0x00000014157e723e */ /* 0x000fe200000010ff */
[----:B------:R-:W-:Y:S01]  /*6170*/  FFMA R24, R81, R82, R24 ;  /* 0x0000005251187223 */ /* 0x000fe20000000018 */
[----:B------:R-:W-:Y:S01]  /*6180*/  LOP3.LUT R82, R113, 0xffff0000, RZ, 0xc0, !PT ;  /* 0xffff000071527812 */ /* 0x000fe200078ec0ff */
[C---:B------:R-:W-:Y:S01]  /*6190*/  FMUL R25, R78.reuse, R29 ;  /* 0x0000001d4e197220 */ /* 0x040fe20000400000 */
[----:B------:R-:W-:Y:S01]  /*61a0*/  F2FP.BF16.F32.PACK_AB R127, R27, R22 ;  /* 0x000000161b7f723e */ /* 0x000fe200000010ff */
[C---:B------:R-:W-:Y:S01]  /*61b0*/  FMUL R26, R78.reuse, R30 ;  /* 0x0000001e4e1a7220 */ /* 0x040fe20000400000 */
[----:B------:R-:W-:Y:S01]  /*61c0*/  LOP3.LUT R86, R147, 0xffff0000, RZ, 0xc0, !PT ;  /* 0xffff000093567812 */ /* 0x000fe200078ec0ff */
[----:B------:R-:W-:Y:S01]  /*61d0*/  FMUL R31, R78, R31 ;  /* 0x0000001f4e1f7220 */ /* 0x000fe20000400000 */
[----:B------:R-:W-:Y:S01]  /*61e0*/  FFMA R25, R81, R84, R25 ;  /* 0x0000005451197223 */ /* 0x000fe20000000019 */
[----:B------:R-:W-:Y:S01]  /*61f0*/  LOP3.LUT R84, R115, 0xffff0000, RZ, 0xc0, !PT ;  /* 0xffff000073547812 */ /* 0x000fe200078ec0ff */
[C---:B------:R-:W-:Y:S01]  /*6200*/  FFMA R26, R81.reuse, R83, R26 ;  /* 0x00000053511a7223 */ /* 0x040fe2000000001a */
[C---:B------:R-:W-:Y:S01]  /*6210*/  SHF.L.U32 R83, R114.reuse, 0x10, RZ ;  /* 0x0000001072537819 */ /* 0x040fe200000006ff */
[C---:B------:R-:W-:Y:S01]  /*6220*/  FFMA R31, R81.reuse, R82, R31 ;  /* 0x00000052511f7223 */ /* 0x040fe2000000001f */
[----:B------:R-:W-:Y:S01]  /*6230*/  LOP3.LUT R82, R114, 0xffff0000, RZ, 0xc0, !PT ;  /* 0xffff000072527812 */ /* 0x000fe200078ec0ff */
[C---:B------:R-:W-:Y:S01]  /*6240*/  FMUL R28, R78.reuse, R32 ;  /* 0x000000204e1c7220 */ /* 0x040fe20000400000 */
[C---:B------:R-:W-:Y:S01]  /*6250*/  FMUL R29, R78.reuse, R33 ;  /* 0x000000214e1d7220 */ /* 0x040fe20000400000 */
[C---:B------:R-:W-:Y:S01]  /*6260*/  FMUL R30, R78.reuse, R34 ;  /* 0x000000224e1e7220 */ /* 0x040fe20000400000 */
[----:B------:R-:W-:Y:S01]  /*6270*/  FMUL R35, R78, R35 ;  /* 0x000000234e237220 */ /* 0x000fe20000400000 */
[----:B------:R-:W-:Y:S01]  /*6280*/  FFMA R28, R81, R83, R28 ;  /* 0x00000053511c7223 */ /* 0x000fe2000000001c */
[----:B------:R-:W-:Y:S01]  /*6290*/  SHF.L.U32 R83, R121, 0x10, RZ ;  /* 0x0000001079537819 */ /* 0x000fe200000006ff */
[C---:B------:R-:W-:Y:S01]  /*62a0*/  FFMA R29, R81.reuse, R82, R29 ;  /* 0x00000052511d7223 */ /* 0x040fe2000000001d */
[C---:B------:R-:W-:Y:S01]  /*62b0*/  SHF.L.U32 R82, R120.reuse, 0x10, RZ ;  /* 0x0000001078527819 */ /* 0x040fe200000006ff */
[----:B------:R-:W-:Y:S01]  /*62c0*/  FFMA R30, R81, R85, R30 ;  /* 0x00000055511e7223 */ /* 0x000fe2000000001e */
[----:B------:R-:W-:Y:S01]  /*62d0*/  SHF.L.U32 R85, R123, 0x10, RZ ;  /* 0x000000107b557819 */ /* 0x000fe200000006ff */
[C---:B------:R-:W-:Y:S01]  /*62e0*/  FFMA R35, R81.reuse, R84, R35 ;  /* 0x0000005451237223 */ /* 0x040fe20000000023 */
[----:B------:R-:W-:Y:S01]  /*62f0*/  LOP3.LUT R84, R120, 0xffff0000, RZ, 0xc0, !PT ;  /* 0xffff000078547812 */ /* 0x000fe200078ec0ff */
[C---:B------:R-:W-:Y:S01]  /*6300*/  FMUL R32, R78.reuse, R36 ;  /* 0x000000244e207220 */ /* 0x040fe20000400000 */
[C---:B------:R-:W-:Y:S01]  /*6310*/  FMUL R33, R78.reuse, R37 ;  /* 0x000000254e217220 */ /* 0x040fe20000400000 */
[----:B------:R-:W-:Y:S01]  /*6320*/  FMUL R34, R78, R38 ;  /* 0x000000264e227220 */ /* 0x000fe20000400000 */
[----:B------:R1:W-:Y:S01]  /*6330*/  STS.128 [R182+UR48+0x400], R92 ;  /* 0x0004005cb6007988 */ /* 0x0003e20008000c30 */
[----:B------:R-:W-:Y:S01]  /*6340*/  FFMA R32, R81, R82, R32 ;  /* 0x0000005251207223 */ /* 0x000fe20000000020 */
[----:B------:R-:W-:Y:S01]  /*6350*/  LOP3.LUT R82, R121, 0xffff0000, RZ, 0xc0, !PT ;  /* 0xffff000079527812 */ /* 0x000fe200078ec0ff */
[C---:B------:R-:W-:Y:S01]  /*6360*/  FFMA R33, R81.reuse, R84, R33 ;  /* 0x0000005451217223 */ /* 0x040fe20000000021 */
[----:B------:R-:W-:Y:S01]  /*6370*/  LOP3.LUT R84, R122, 0xffff0000, RZ, 0xc0, !PT ;  /* 0xffff00007a547812 */ /* 0x000fe200078ec0ff */
[----:B------:R-:W-:Y:S01]  /*6380*/  FMUL R39, R78, R39 ;  /* 0x000000274e277220 */ /* 0x000fe20000400000 */
[C---:B------:R-:W-:Y:S01]  /*6390*/  FFMA R34, R81.reuse, R83, R34 ;  /* 0x0000005351227223 */ /* 0x040fe20000000022 */
[----:B------:R-:W-:Y:S01]  /*63a0*/  SHF.L.U32 R83, R122, 0x10, RZ ;  /* 0x000000107a537819 */ /* 0x000fe200000006ff */
[C---:B------:R-:W-:Y:S01]  /*63b0*/  FMUL R36, R78.reuse, R40 ;  /* 0x000000284e247220 */ /* 0x040fe20000400000 */
[----:B------:R-:W-:Y:S01]  /*63c0*/  FFMA R39, R81, R82, R39 ;  /* 0x0000005251277223 */ /* 0x000fe20000000027 */
[----:B------:R-:W-:Y:S01]  /*63d0*/  LOP3.LUT R82, R123, 0xffff0000, RZ, 0xc0, !PT ;  /* 0xffff00007b527812 */ /* 0x000fe200078ec0ff */
[C---:B------:R-:W-:Y:S01]  /*63e0*/  FMUL R37, R78.reuse, R41 ;  /* 0x000000294e257220 */ /* 0x040fe20000400000 */
[C---:B------:R-:W-:Y:S01]  /*63f0*/  FMUL R38, R78.reuse, R42 ;  /* 0x0000002a4e267220 */ /* 0x040fe20000400000 */
[----:B------:R-:W-:Y:S01]  /*6400*/  FMUL R43, R78, R43 ;  /* 0x0000002b4e2b7220 */ /* 0x000fe20000400000 */
[C---:B------:R-:W-:Y:S01]  /*6410*/  FFMA R36, R81.reuse, R83, R36 ;  /* 0x0000005351247223 */ /* 0x040fe20000000024 */
[C---:B------:R-:W-:Y:S01]  /*6420*/  SHF.L.U32 R83, R128.reuse, 0x10, RZ ;  /* 0x0000001080537819 */ /* 0x040fe200000006ff */
[----:B------:R2:W-:Y:S01]  /*6430*/  STS.128 [R181+0x400], R116 ;  /* 0x00040074b5007388 */ /* 0x0005e20000000c00 */
[----:B------:R-:W-:Y:S01]  /*6440*/  FFMA R37, R81, R84, R37 ;  /* 0x0000005451257223 */ /* 0x000fe20000000025 */
[----:B------:R-:W-:Y:S01]  /*6450*/  LOP3.LUT R84, R129, 0xffff0000, RZ, 0xc0, !PT ;  /* 0xffff000081547812 */ /* 0x000fe200078ec0ff */
[----:B------:R-:W-:Y:S01]  /*6460*/  FFMA R38, R81, R85, R38 ;  /* 0x0000005551267223 */ /* 0x000fe20000000026 */
[----:B------:R-:W-:Y:S01]  /*6470*/  SHF.L.U32 R85, R129, 0x10, RZ ;  /* 0x0000001081557819 */ /* 0x000fe200000006ff */
        /* <DEDUP_REMOVED lines=8> */
[----:B------:R4:W-:Y:S01]  /*6500*/  STS.128 [R180+0x400], R124 ;  /* 0x0004007cb4007388 */ /* 0x0009e20000000c00 */
[C---:B------:R-:W-:Y:S01]  /*6510*/  FFMA R41, R81.reuse, R82, R41 ;  /* 0x0000005251297223 */ /* 0x040fe20000000029 */
[C---:B------:R-:W-:Y:S01]  /*6520*/  SHF.L.U32 R82, R130.reuse, 0x10, RZ ;  /* 0x0000001082527819 */ /* 0x040fe200000006ff */
[----:B------:R-:W-:Y:S01]  /*6530*/  FFMA R42, R81, R85, R42 ;  /* 0x00000055512a7223 */ /* 0x000fe2000000002a */
[----:B------:R-:W-:Y:S01]  /*6540*/  SHF.L.U32 R85, R137, 0x10, RZ ;  /* 0x0000001089557819 */ /* 0x000fe200000006ff */
[----:B------:R-:W-:Y:S01]  /*6550*/  FFMA R47, R81, R84, R47 ;  /* 0x00000054512f7223 */ /* 0x000fe2000000002f */
[----:B------:R-:W-:Y:S01]  /*6560*/  LOP3.LUT R84, R130, 0xffff0000, RZ, 0xc0, !PT ;  /* 0xffff000082547812 */ /* 0x000fe200078ec0ff */
[C---:B------:R-:W-:Y:S01]  /*6570*/  FMUL R44, R78.reuse, R48 ;  /* 0x000000304e2c7220 */ /* 0x040fe20000400000 */
[----:B-1----:R-:W-:Y:S01]  /*6580*/  F2FP.BF16.F32.PACK_AB R92, R25, R24 ;  /* 0x00000018195c723e */ /* 0x002fe200000010ff */
[C---:B------:R-:W-:Y:S01]  /*6590*/  FMUL R45, R78.reuse, R49 ;  /* 0x000000314e2d7220 */ /* 0x040fe20000400000 */
[----:B------:R-:W-:Y:S01]  /*65a0*/  F2FP.BF16.F32.PACK_AB R93, R31, R26 ;  /* 0x0000001a1f5d723e */ /* 0x000fe200000010ff */
[----:B------:R-:W-:Y:S01]  /*65b0*/  FMUL R46, R78, R50 ;  /* 0x000000324e2e7220 */ /* 0x000fe20000400000 */
[----:B------:R-:W-:Y:S01]  /*65c0*/  F2FP.BF16.F32.PACK_AB R94, R29, R28 ;  /* 0x0000001c1d5e723e */ /* 0x000fe200000010ff */
[----:B------:R-:W-:Y:S01]  /*65d0*/  FFMA R44, R81, R82, R44 ;  /* 0x00000052512c7223 */ /* 0x000fe2000000002c */
[----:B------:R-:W-:Y:S01]  /*65e0*/  LOP3.LUT R82, R131, 0xffff0000, RZ, 0xc0, !PT ;  /* 0xffff000083527812 */ /* 0x000fe200078ec0ff */
[----:B------:R-:W-:Y:S01]  /*65f0*/  FFMA R45, R81, R84, R45 ;  /* 0x00000054512d7223 */ /* 0x000fe2000000002d */
[----:B------:R-:W-:Y:S01]  /*6600*/  LOP3.LUT R84, R136, 0xffff0000, RZ, 0xc0, !PT ;  /* 0xffff000088547812 */ /* 0x000fe200078ec0ff */
[----:B------:R-:W-:Y:S01]  /*6610*/  FMUL R51, R78, R51 ;  /* 0x000000334e337220 */ /* 0x000fe20000400000 */
[----:B------:R-:W-:Y:S01]  /*6620*/  F2FP.BF16.F32.PACK_AB R95, R35, R30 ;  /* 0x0000001e235f723e */ /* 0x000fe200000010ff */
[----:B------:R-:W-:Y:S01]  /*6630*/  FFMA R46, R81, R83, R46 ;  /* 0x00000053512e7223 */ /* 0x000fe2000000002e */
[----:B------:R-:W-:Y:S01]  /*6640*/  SHF.L.U32 R83, R136, 0x10, RZ ;  /* 0x0000001088537819 */ /* 0x000fe200000006ff */
[C---:B------:R-:W-:Y:S01]  /*6650*/  FMUL R48, R78.reuse, R52 ;  /* 0x000000344e307220 */ /* 0x040fe20000400000 */
[----:B--2---:R-:W-:Y:S01]  /*6660*/  F2FP.BF16.F32.PACK_AB R116, R33, R32 ;  /* 0x000000202174723e */ /* 0x004fe200000010ff */
[----:B------:R-:W-:Y:S01]  /*6670*/  FFMA R51, R81, R82, R51 ;  /* 0x0000005251337223 */ /* 0x000fe20000000033 */
[----:B------:R-:W-:Y:S01]  /*6680*/  LOP3.LUT R82, R137, 0xffff0000, RZ, 0xc0, !PT ;  /* 0xffff000089527812 */ /* 0x000fe200078ec0ff */
[----:B------:R1:W-:Y:S01]  /*6690*/  STS.128 [R178+0x400], R92 ;  /* 0x0004005cb2007388 */ /* 0x0003e20000000c00 */
[----:B------:R-:W-:Y:S01]  /*66a0*/  F2FP.BF16.F32.PACK_AB R117, R39, R34 ;  /* 0x000000222775723e */ /* 0x000fe200000010ff */
[C---:B------:R-:W-:Y:S01]  /*66b0*/  FMUL R49, R78.reuse, R53 ;  /* 0x000000354e317220 */ /* 0x040fe20000400000 */
[----:B------:R-:W-:Y:S01]  /*66c0*/  F2FP.BF16.F32.PACK_AB R118, R37, R36 ;  /* 0x000000242576723e */ /* 0x000fe200000010ff */
[C---:B------:R-:W-:Y:S01]  /*66d0*/  FMUL R50, R78.reuse, R54 ;  /* 0x000000364e327220 */ /* 0x040fe20000400000 */
[----:B------:R-:W-:Y:S01]  /*66e0*/  F2FP.BF16.F32.PACK_AB R119, R43, R38 ;  /* 0x000000262b77723e */ /* 0x000fe200000010ff */
[----:B------:R-:W-:Y:S01]  /*66f0*/  FMUL R55, R78, R55 ;  /* 0x000000374e377220 */ /* 0x000fe20000400000 */
[----:B----4-:R-:W-:Y:S01]  /*6700*/  F2FP.BF16.F32.PACK_AB R124, R41, R40 ;  /* 0x00000028297c723e */ /* 0x010fe200000010ff */
[C---:B------:R-:W-:Y:S01]  /*6710*/  FFMA R48, R81.reuse, R83, R48 ;  /* 0x0000005351307223 */ /* 0x040fe20000000030 */
[C---:B------:R-:W-:Y:S01]  /*6720*/  FFMA R49, R81.reuse, R84, R49 ;  /* 0x0000005451317223 */ /* 0x040fe20000000031 */
[----:B------:R1:W-:Y:S01]  /*6730*/  STS.128 [R177+0x400], R116 ;  /* 0x00040074b1007388 */ /* 0x0003e20000000c00 */
[C---:B------:R-:W-:Y:S01]  /*6740*/  SHF.L.U32 R83, R138.reuse, 0x10, RZ ;  /* 0x000000108a537819 */ /* 0x040fe200000006ff */
[----:B------:R-:W-:Y:S01]  /*6750*/  FFMA R50, R81, R85, R50 ;  /* 0x0000005551327223 */ /* 0x000fe20000000032 */
[----:B------:R-:W-:Y:S01]  /*6760*/  SHF.L.U32 R85, R139, 0x10, RZ ;  /* 0x000000108b557819 */ /* 0x000fe200000006ff */
[----:B------:R-:W-:Y:S01]  /*6770*/  FFMA R55, R81, R82, R55 ;  /* 0x0000005251377223 */ /* 0x000fe20000000037 */
[----:B------:R-:W-:Y:S01]  /*6780*/  LOP3.LUT R82, R138, 0xffff0000, RZ, 0xc0, !PT ;  /* 0xffff00008a527812 */ /* 0x000fe200078ec0ff */
[C---:B------:R-:W-:Y:S01]  /*6790*/  FMUL R52, R78.reuse, R56 ;  /* 0x000000384e347220 */ /* 0x040fe20000400000 */
[----:B------:R-:W-:Y:S01]  /*67a0*/  LOP3.LUT R84, R139, 0xffff0000, RZ, 0xc0, !PT ;  /* 0xffff00008b547812 */ /* 0x000fe200078ec0ff */
[C---:B------:R-:W-:Y:S01]  /*67b0*/  FMUL R53, R78.reuse, R57 ;  /* 0x000000394e357220 */ /* 0x040fe20000400000 */
[C---:B------:R-:W-:Y:S01]  /*67c0*/  FMUL R54, R78.reuse, R58 ;  /* 0x0000003a4e367220 */ /* 0x040fe20000400000 */
[----:B------:R-:W-:Y:S01]  /*67d0*/  FMUL R59, R78, R59 ;  /* 0x0000003b4e3b7220 */ /* 0x000fe20000400000 */
[C---:B------:R-:W-:Y:S01]  /*67e0*/  FFMA R52, R81.reuse, R83, R52 ;  /* 0x0000005351347223 */ /* 0x040fe20000000034 */
[C---:B------:R-:W-:Y:S01]  /*67f0*/  FFMA R53, R81.reuse, R82, R53 ;  /* 0x0000005251357223 */ /* 0x040fe20000000035 */
[C---:B------:R-:W-:Y:S01]  /*6800*/  FFMA R54, R81.reuse, R85, R54 ;  /* 0x0000005551367223 */ /* 0x040fe20000000036 */
[----:B------:R-:W-:Y:S01]  /*6810*/  FFMA R59, R81, R84, R59 ;  /* 0x00000054513b7223 */ /* 0x000fe2000000003b */
[----:B------:R-:W-:Y:S01]  /*6820*/  SHF.L.U32 R82, R144, 0x10, RZ ;  /* 0x0000001090527819 */ /* 0x000fe200000006ff */
[----:B------:R-:W-:Y:S01]  /*6830*/  FMUL R56, R78, R60 ;  /* 0x0000003c4e387220 */ /* 0x000fe20000400000 */
[----:B------:R-:W-:Y:S01]  /*6840*/  LOP3.LUT R84, R144, 0xffff0000, RZ, 0xc0, !PT ;  /* 0xffff000090547812 */ /* 0x000fe200078ec0ff */
[C---:B------:R-:W-:Y:S01]  /*6850*/  FMUL R57, R78.reuse, R61 ;  /* 0x0000003d4e397220 */ /* 0x040fe20000400000 */
[----:B------:R-:W-:Y:S01]  /*6860*/  SHF.L.U32 R83, R145, 0x10, RZ ;  /* 0x0000001091537819 */ /* 0x000fe200000006ff */
[C---:B------:R-:W-:Y:S01]  /*6870*/  FMUL R58, R78.reuse, R62 ;  /* 0x0000003e4e3a7220 */ /* 0x040fe20000400000 */
[----:B------:R-:W-:Y:S01]  /*6880*/  F2FP.BF16.F32.PACK_AB R125, R47, R42 ;  /* 0x0000002a2f7d723e */ /* 0x000fe200000010ff */
[----:B------:R-:W-:Y:S01]  /*6890*/  FFMA R56, R81, R82, R56 ;  /* 0x0000005251387223 */ /* 0x000fe20000000038 */
[----:B------:R-:W-:Y:S01]  /*68a0*/  F2FP.BF16.F32.PACK_AB R126, R45, R44 ;  /* 0x0000002c2d7e723e */ /* 0x000fe200000010ff */
[----:B------:R-:W-:Y:S01]  /*68b0*/  FFMA R57, R81, R84, R57 ;  /* 0x0000005451397223 */ /* 0x000fe20000000039 */
[----:B------:R-:W-:Y:S01]  /*68c0*/  F2FP.BF16.F32.PACK_AB R127, R51, R46 ;  /* 0x0000002e337f723e */ /* 0x000fe200000010ff */
[----:B------:R-:W-:Y:S01]  /*68d0*/  FFMA R58, R81, R83, R58 ;  /* 0x00000053513a7223 */ /* 0x000fe2000000003a */
[----:B------:R-:W-:Y:S01]  /*68e0*/  LOP3.LUT R82, R145, 0xffff0000, RZ, 0xc0, !PT ;  /* 0xffff000091527812 */ /* 0x000fe200078ec0ff */
[----:B------:R-:W-:Y:S01]  /*68f0*/  FMUL R63, R78, R63 ;  /* 0x0000003f4e3f7220 */ /* 0x000fe20000400000 */
[----:B------:R-:W-:Y:S01]  /*6900*/  SHF.L.U32 R83, R146, 0x10, RZ ;  /* 0x0000001092537819 */ /* 0x000fe200000006ff */
[----:B------:R1:W-:Y:S01]  /*6910*/  STS.128 [R176+0x400], R124 ;  /* 0x0004007cb0007388 */ /* 0x0003e20000000c00 */
[----:B------:R-:W-:Y:S01]  /*6920*/  FMUL R60, R78, R64 ;  /* 0x000000404e3c7220 */ /* 0x000fe20000400000 */
[----:B------:R-:W-:Y:S01]  /*6930*/  LOP3.LUT R84, R146, 0xffff0000, RZ, 0xc0, !PT ;  /* 0xffff000092547812 */ /* 0x000fe200078ec0ff */
[C---:B------:R-:W-:Y:S01]  /*6940*/  FMUL R61, R78.reuse, R65 ;  /* 0x000000414e3d7220 */ /* 0x040fe20000400000 */
[----:B------:R-:W-:Y:S01]  /*6950*/  SHF.L.U32 R85, R147, 0x10, RZ ;  /* 0x0000001093557819 */ /* 0x000fe200000006ff */
[C---:B------:R-:W-:Y:S01]  /*6960*/  FMUL R62, R78.reuse, R66 ;  /* 0x000000424e3e7220 */ /* 0x040fe20000400000 */
[----:B------:R-:W-:Y:S01]  /*6970*/  FFMA R63, R81, R82, R63 ;  /* 0x00000052513f7223 */ /* 0x000fe2000000003f */
[----:B------:R-:W-:Y:S01]  /*6980*/  FMUL R67, R78, R67 ;  /* 0x000000434e437220 */ /* 0x000fe20000400000 */
[----:B------:R-:W-:Y:S01]  /*6990*/  F2FP.BF16.F32.PACK_AB R132, R49, R48 ;  /* 0x000000303184723e */ /* 0x000fe200000010ff */
[----:B------:R-:W-:Y:S01]  /*69a0*/  FFMA R60, R81, R83, R60 ;  /* 0x00000053513c7223 */ /* 0x000fe2000000003c */
[----:B------:R-:W-:Y:S01]  /*69b0*/  F2FP.BF16.F32.PACK_AB R133, R55, R50 ;  /* 0x000000323785723e */ /* 0x000fe200000010ff */
[----:B------:R-:W-:Y:S01]  /*69c0*/  FFMA R61, R81, R84, R61 ;  /* 0x00000054513d7223 */ /* 0x000fe2000000003d */
[----:B------:R-:W-:Y:S01]  /*69d0*/  F2FP.BF16.F32.PACK_AB R134, R53, R52 ;  /* 0x000000343586723e */ /* 0x000fe200000010ff */
[----:B------:R-:W-:Y:S01]  /*69e0*/  FFMA R62, R81, R85, R62 ;  /* 0x00000055513e7223 */ /* 0x000fe2000000003e */
[----:B------:R-:W-:Y:S01]  /*69f0*/  F2FP.BF16.F32.PACK_AB R135, R59, R54 ;  /* 0x000000363b87723e */ /* 0x000fe200000010ff */
[----:B------:R-:W-:Y:S01]  /*6a00*/  FFMA R67, R81, R86, R67 ;  /* 0x0000005651437223 */ /* 0x000fe20000000043 */
[----:B------:R-:W-:Y:S02]  /*6a10*/  F2FP.BF16.F32.PACK_AB R140, R57, R56 ;  /* 0x00000038398c723e */ /* 0x000fe400000010ff */
[----:B------:R-:W-:Y:S01]  /*6a20*/  F2FP.BF16.F32.PACK_AB R141, R63, R58 ;  /* 0x0000003a3f8d723e */ /* 0x000fe200000010ff */
[----:B------:R1:W-:Y:S01]  /*6a30*/  STS.128 [R175+0x400], R132 ;  /* 0x00040084af007388 */ /* 0x0003e20000000c00 */
[----:B------:R-:W-:Y:S02]  /*6a40*/  F2FP.BF16.F32.PACK_AB R142, R61, R60 ;  /* 0x0000003c3d8e723e */ /* 0x000fe400000010ff */
[----:B------:R-:W-:Y:S05]  /*6a50*/  F2FP.BF16.F32.PACK_AB R143, R67, R62 ;  /* 0x0000003e438f723e */ /* 0x000fea00000010ff */
[----:B------:R1:W-:Y:S01]  /*6a60*/  STS.128 [R174+0x400], R140 ;  /* 0x0004008cae007388 */ /* 0x0003e20000000c00 */
[----:B------:R-:W-:Y:S01]  /*6a70*/  @!PT LDS RZ, [RZ] ;  /* 0x00000000fffff984 */ /* 0x000fe20000000800 */
[----:B------:R-:W-:Y:S01]  /*6a80*/  @!PT LDS RZ, [RZ] ;  /* 0x00000000fffff984 */ /* 0x000fe20000000800 */
[----:B------:R-:W-:Y:S01]  /*6a90*/  @!PT LDS RZ, [RZ] ;  /* 0x00000000fffff984 */ /* 0x000fe20000000800 */
[----:B------:R-:W-:Y:S01]  /*6aa0*/  @!PT LDS RZ, [RZ] ;  /* 0x00000000fffff984 */ /* 0x000fe20000000800 */
[----:B------:R2:W-:Y:S07]  /*6ab0*/  MEMBAR.ALL.CTA ;  /* 0x0000000000007992 */ /* 0x0005ee0000008000 */
[----:B--2---:R-:W2:Y:S02]  /*6ac0*/  FENCE.VIEW.ASYNC.S ;  /* 0x00000000000073c6 */ /* 0x004ea40000000000 */
[----:B--2---:R-:W-:Y:S06]  /*6ad0*/  BAR.SYNC.DEFER_BLOCKING 0x1, 0x80 ;  /* 0x0042000000007b1d */ /* 0x004fec0000010000 */
[----:B------:R-:W-:Y:S05]  /*6ae0*/  @P0 BRA `(.L_x_96) ;  /* 0x0000000000280947 */ /* 0x000fea0003800000 */
[----:B------:R-:W-:Y:S02]  /*6af0*/  UIADD3 UR4, UPT, UPT, UR48, 0x400, URZ ;  /* 0x0000040030047890 */ /* 0x000fe4000fffe0ff */
[----:B------:R-:W-:Y:S01]  /*6b00*/  UIADD3 UR6, UP0, UPT, UR52, 0x680, URZ ;  /* 0x0000068034067890 */ /* 0x000fe2000ff1e0ff */
[----:B------:R-:W-:Y:S03]  /*6b10*/  UMOV UR43, UR36 ;  /* 0x00000024002b7c82 */ /* 0x000fe60008000000 */
[----:B------:R-:W-:Y:S01]  /*6b20*/  MOV R163, UR4 ;  /* 0x0000000400a37c02 */ /* 0x000fe20008000f00 */
[----:B------:R-:W-:Y:S03]  /*6b30*/  UIADD3.X UR7, UPT, UPT, URZ, UR53, URZ, UP0, !UPT ;  /* 0x00000035ff077290 */ /* 0x000fe600087fe4ff */
[----:B------:R-:W-:Y:S11]  /*6b40*/  R2UR UR40, R163 ;  /* 0x00000000a32872ca */ /* 0x000ff600000e0000 */
[----:B------:R-:W-:Y:S02]  /*6b50*/  @!UPT UIADD3 URZ, UPT, UPT, URZ, URZ, URZ ;  /* 0x000000fffffff290 */ /* 0x000fe4000fffe0ff */
[----:B------:R2:W-:Y:S01]  /*6b60*/  UTMASTG.3D [UR40], [UR6] ;  /* 0x00000028060073b5 */ /* 0x0005e20008010000 */
[----:B------:R0:W-:Y:S01]  /*6b70*/  UTMACMDFLUSH ;  /* 0x00000000000079b7 */ /* 0x0001e20000000000 */
[----:B--2---:R-:W-:Y:S04]  /*6b80*/  DEPBAR.LE SB0, 0x1 ;  /* 0x000080400000791a */ /* 0x004fe80000000000 */
.L_x_96:
[----:B------:R-:W-:Y:S05]  /*6b90*/  BSYNC.RECONVERGENT B0 ;  /* 0x0000000000007941 */ /* 0x000fea0003800200 */
.L_x_95:
[----:B------:R-:W-:Y:S01]  /*6ba0*/  BAR.SYNC.DEFER_BLOCKING 0x1, 0x80 ;  /* 0x0042000000007b1d */ /* 0x000fe20000010000 */
[----:B------:R-:W-:Y:S01]  /*6bb0*/  ISETP.NE.AND P1, PT, R179, RZ, PT ;  /* 0x000000ffb300720c */ /* 0x000fe20003f25270 */
[----:B------:R-:W-:Y:S01]  /*6bc0*/  UISETP.NE.AND UP0, UPT, UR49, URZ, UPT ;  /* 0x000000ff3100728c */ /* 0x000fe2000bf05270 */
[----:B------:R-:W-:Y:S11]  /*6bd0*/  LEA R3, R101, UR48, 0x3 ;  /* 0x0000003065037c11 */ /* 0x000ff6000f8e18ff */
[----:B------:R-:W-:Y:S01]  /*6be0*/  @P1 SHF.L.U32 R2, R167, 0x1f, RZ ;  /* 0x0000001fa7021819 */ /* 0x000fe200000006ff */
[----:B------:R-:W-:Y:S06]  /*6bf0*/  BRA.U !UP0, `(.L_x_97) ;  /* 0x0000000108247547 */ /* 0x000fec000b800000 */
[----:B------:R-:W-:Y:S01]  /*6c00*/  IMAD.U32 R5, RZ, RZ, UR51 ;  /* 0x00000033ff057e24 */ /* 0x000fe2000f8e00ff */
[----:B------:R-:W-:Y:S01]  /*6c10*/  MOV R0, UR37 ;  /* 0x0000002500007c02 */ /* 0x000fe20008000f00 */
[----:B------:R-:W-:Y:S03]  /*6c20*/  UIADD3 UR51, UPT, UPT, UR51, 0x1, URZ ;  /* 0x0000000133337890 */ /* 0x000fe6000fffe0ff */
[----:B------:R-:W-:Y:S01]  /*6c30*/  @P1 LEA R5, R5, UR48, 0x3 ;  /* 0x0000003005051c11 */ /* 0x000fe2000f8e18ff */
[----:B------:R-:W-:Y:S04]  /*6c40*/  UISETP.NE.AND UP0, UPT, UR51, 0x4, UPT ;  /* 0x000000043300788c */ /* 0x000fe8000bf05270 */
[----:B------:R-:W-:Y:S01]  /*6c50*/  @P1 VIADD R5, R5, 0x50 ;  /* 0x0000005005051836 */ /* 0x000fe20000000000 */
[----:B------:R-:W-:Y:S04]  /*6c60*/  USEL UR51, UR51, URZ, UP0 ;  /* 0x000000ff33337287 */ /* 0x000fe80008000000 */
[----:B------:R-:W-:Y:S04]  /*6c70*/  @P1 PRMT R0, R0, 0x654, R5 ;  /* 0x0000065400001816 */ /* 0x000fe80000000005 */
[----:B------:R2:W-:Y:S04]  /*6c80*/  @P1 SYNCS.ARRIVE.TRANS64.RED.A1T0 RZ, [R0+URZ], RZ ;  /* 0x000000ff00ff19a7 */ /* 0x0005e800081004ff */
.L_x_97:
[----:B------:R-:W4:Y:S01]  /*6c90*/  @P1 SYNCS.PHASECHK.TRANS64.TRYWAIT P0, [R3+URZ+0x30], R2 ;  /* 0x00003002030015a7 */ /* 0x000f2200080011ff */
[----:B------:R-:W-:Y:S01]  /*6ca0*/  BSSY B1, `(.L_x_98) ;  /* 0x000001f000017945 */ /* 0x000fe20003800000 */
[----:B----4-:R-:W-:Y:S03]  /*6cb0*/  @P1 SEL R103, RZ, 0x1, !P0 ;  /* 0x00000001ff671807 */ /* 0x010fe60004000000 */
[----:B------:R-:W-:Y:S05]  /*6cc0*/  @!P1 BRA `(.L_x_99) ;  /* 0x0000000000709947 */ /* 0x000fea0003800000 */
[----:B------:R-:W-:Y:S01]  /*6cd0*/  ISETP.NE.AND P1, PT, R109, RZ, PT ;  /* 0x000000ff6d00720c */ /* 0x000fe20003f25270 */
[----:B------:R-:W-:Y:S01]  /*6ce0*/  BSSY B0, `(.L_x_100) ;  /* 0x000000b000007945 */ /* 0x000fe20003800000 */
[----:B------:R-:W-:Y:S11]  /*6cf0*/  ISETP.NE.AND P0, PT, R103, RZ, PT ;  /* 0x000000ff6700720c */ /* 0x000ff60003f05270 */
[----:B------:R-:W-:Y:S05]  /*6d00*/  @P1 IMAD R4, R101, 0x4000, R182 ;  /* 0x0000400065041824 */ /* 0x000fea00078e02b6 */
[----:B------:R-:W-:Y:S04]  /*6d10*/  @P1 IADD3 R9, PT, PT, R4, UR48, RZ ;  /* 0x0000003004091c10 */ /* 0x000fe8000fffe0ff */
[----:B------:R-:W-:Y:S01]  /*6d20*/  @P1 IADD3 R7, PT, PT, R102, R9, RZ ;  /* 0x0000000966071210 */ /* 0x000fe20007ffe0ff */
[--C-:B------:R-:W-:Y:S02]  /*6d30*/  @P1 IMAD.IADD R5, R100, 0x1, R9.reuse ;  /* 0x0000000164051824 */ /* 0x100fe400078e0209 */
[----:B------:R-:W-:Y:S01]  /*6d40*/  @P1 IMAD.IADD R2, R108, 0x1, R9 ;  /* 0x000000016c021824 */ /* 0x000fe200078e0209 */
[----:B------:R-:W-:Y:S06]  /*6d50*/  @P0 BRA `(.L_x_101) ;  /* 0x00000000000c0947 */ /* 0x000fec0003800000 */
[----:B--2---:R-:W-:Y:S04]  /*6d60*/  SHF.L.U32 R0, R167, 0x1f, RZ ;  /* 0x0000001fa7007819 */ /* 0x004fe800000006ff */
[----:B------:R-:W2:Y:S02]  /*6d70*/  SYNCS.PHASECHK.TRANS64.TRYWAIT P0, [R3+URZ+0x30], R0 ;  /* 0x00003000030075a7 */ /* 0x000ea400080011ff */
[----:B--2---:R-:W-:Y:S05]  /*6d80*/  @!P0 BRA `(.L_x_102) ;  /* 0x0000004400f48947 */ /* 0x004fea0003800000 */
.L_x_101:
[----:B------:R-:W-:Y:S05]  /*6d90*/  BSYNC B0 ;  /* 0x0000000000007941 */ /* 0x000fea0003800000 */
.L_x_100:
[----:B------:R-:W-:Y:S01]  /*6da0*/  ISETP.NE.AND P0, PT, R109, RZ, PT ;  /* 0x000000ff6d00720c */ /* 0x000fe20003f05270 */
[----:B------:R-:W-:Y:S11]  /*6db0*/  VIADD R101, R101, 0x1 ;  /* 0x0000000165657836 */ /* 0x000ff60000000000 */
[----:B------:R-:W-:Y:S01]  /*6dc0*/  @!UPT UIADD3 URZ, UPT, UPT, URZ, URZ, URZ ;  /* 0x000000fffffff290 */ /* 0x000fe2000fffe0ff */
[----:B------:R4:W1:Y:S01]  /*6dd0*/  @P0 LDS.128 R88, [R4+UR48+0x400] ;  /* 0x0004003004580984 */ /* 0x0008620008000c00 */
[--C-:B--2---:R-:W-:Y:S01]  /*6de0*/  @P0 IMAD.IADD R3, R102, 0x1, R5.reuse ;  /* 0x0000000166030824 */ /* 0x104fe200078e0205 */
[C---:B------:R-:W-:Y:S01]  /*6df0*/  @P0 IADD3 R0, PT, PT, R108.reuse, R7, RZ ;  /* 0x000000076c000210 */ /* 0x040fe20007ffe0ff */
[C---:B------:R-:W-:Y:S01]  /*6e00*/  @P0 IMAD.IADD R6, R108.reuse, 0x1, R5 ;  /* 0x000000016c060824 */ /* 0x040fe200078e0205 */
[----:B------:R4:W2:Y:S02]  /*6e10*/  @P0 LDS.128 R96, [R2+0x400] ;  /* 0x0004000002600984 */ /* 0x0008a40000000c00 */
[----:B------:R-:W-:Y:S02]  /*6e20*/  @P0 IADD3 R8, PT, PT, R108, R3, RZ ;  /* 0x000000036c080210 */ /* 0x000fe40007ffe0ff */
[----:B------:R4:W1:Y:S04]  /*6e30*/  @P0 LDS.128 R104, [R7+0x400] ;  /* 0x0004000007680984 */ /* 0x0008680000000c00 */
[----:B------:R4:W1:Y:S04]  /*6e40*/  @P0 LDS.128 R112, [R0+0x400] ;  /* 0x0004000000700984 */ /* 0x0008680000000c00 */
[----:B------:R4:W1:Y:S04]  /*6e50*/  @P0 LDS.128 R120, [R5+0x400] ;  /* 0x0004000005780984 */ /* 0x0008680000000c00 */
[----:B------:R4:W1:Y:S04]  /*6e60*/  @P0 LDS.128 R128, [R6+0x400] ;  /* 0x0004000006800984 */ /* 0x0008680000000c00 */
[----:B------:R4:W1:Y:S04]  /*6e70*/  @P0 LDS.128 R136, [R3+0x400] ;  /* 0x0004000003880984 */ /* 0x0008680000000c00 */
[----:B------:R4:W1:Y:S02]  /*6e80*/  @P0 LDS.128 R144, [R8+0x400] ;  /* 0x0004000008900984 */ /* 0x0008640000000c00 */
.L_x_99:
[----:B------:R-:W-:Y:S05]  /*6e90*/  BSYNC B1 ;  /* 0x0000000000017941 */ /* 0x000fea0003800000 */
.L_x_98:
[----:B----4-:R-:W-:Y:S05]  /*6ea0*/  VIADD R3, R80, 0x40 ;  /* 0x0000004050037836 */ /* 0x010fea0000000000 */
[----:B------:R-:W-:Y:S04]  /*6eb0*/  SHF.R.U32.HI R3, RZ, 0x15, R3 ;  /* 0x00000015ff037819 */ /* 0x000fe80000011603 */
[----:B------:R-:W-:Y:S11]  /*6ec0*/  LOP3.LUT P0, RZ, R3, 0x3, R162, 0x48, !PT ;  /* 0x0000000303ff7812 */ /* 0x000ff600078048a2 */
[----:B------:R-:W-:Y:S02]  /*6ed0*/  @!UPT UIADD3 URZ, UPT, UPT, URZ, URZ, URZ ;  /* 0x000000fffffff290 */ /* 0x000fe4000fffe0ff */
        /* <DEDUP_REMOVED lines=17> */
.L_x_103:
[----:B------:R-:W-:Y:S01]  /*6ff0*/  ISETP.NE.AND P6, PT, R179, RZ, PT ;  /* 0x000000ffb300720c */ /* 0x000fe20003fc5270 */
[----:B------:R-:W-:Y:S05]  /*7000*/  WARPSYNC.ALL ;  /* 0x0000000000007948 */ /* 0x000fea0003800000 */
[----:B------:R-:W-:Y:S01]  /*7010*/  R2UR UR4, R80 ;  /* 0x00000000500472ca */ /* 0x000fe200000e0000 */
[----:B------:R-:W-:Y:S01]  /*7020*/  BSSY.RECONVERGENT B0, `(.L_x_104) ;  /* 0x0000103000007945 */ /* 0x000fe20003800200 */
[----:B--2---:R-:W-:Y:S02]  /*7030*/  MOV R0, UR51 ;  /* 0x0000003300007c02 */ /* 0x004fe40008000f00 */
[----:B------:R-:W-:Y:S02]  /*7040*/  MOV R85, UR37 ;  /* 0x0000002500557c02 */ /* 0x000fe40008000f00 */
[----:B-1----:R-:W-:Y:S02]  /*7050*/  SHF.L.U32 R82, R88, 0x10, RZ ;  /* 0x0000001058527819 */ /* 0x002fe400000006ff */
[----:B------:R-:W-:Y:S02]  /*7060*/  @P6 LEA R0, R0, UR48, 0x3 ;  /* 0x0000003000006c11 */ /* 0x000fe4000f8e18ff */
[----:B------:R-:W-:Y:S02]  /*7070*/  LOP3.LUT R83, R88, 0xffff0000, RZ, 0xc0, !PT ;  /* 0xffff000058537812 */ /* 0x000fe400078ec0ff */
[----:B------:R-:W-:Y:S01]  /*7080*/  @P6 IADD3 R0, PT, PT, R0, 0x50, RZ ;  /* 0x0000005000006810 */ /* 0x000fe20007ffe0ff */
[----:B------:R-:W1:Y:S01]  /*7090*/  LDTM.x64 R4, tmem[UR4+0x40] ;  /* 0x00004004000479ee */ /* 0x000e620008340000 */
[----:B------:R-:W-:Y:S02]  /*70a0*/  SHF.L.U32 R84, R89, 0x10, RZ ;  /* 0x0000001059547819 */ /* 0x000fe400000006ff */
[----:B------:R-:W-:Y:S02]  /*70b0*/  @P6 PRMT R85, R85, 0x654, R0 ;  /* 0x0000065455556816 */ /* 0x000fe40000000000 */
[----:B------:R-:W-:Y:S02]  /*70c0*/  LOP3.LUT R86, R89, 0xffff0000, RZ, 0xc0, !PT ;  /* 0xffff000059567812 */ /* 0x000fe400078ec0ff */
[----:B------:R-:W-:Y:S01]  /*70d0*/  ISETP.NE.AND P0, PT, R170, RZ, PT ;  /* 0x000000ffaa00720c */ /* 0x000fe20003f05270 */
[C---:B-1----:R-:W-:Y:S01]  /*70e0*/  FMUL R0, R78.reuse, R4 ;  /* 0x000000044e007220 */ /* 0x042fe20000400000 */
[C---:B------:R-:W-:Y:S01]  /*70f0*/  FMUL R2, R78.reuse, R5 ;  /* 0x000000054e027220 */ /* 0x040fe20000400000 */
[C---:B------:R-:W-:Y:S01]  /*7100*/  FMUL R3, R78.reuse, R6 ;  /* 0x000000064e037220 */ /* 0x040fe20000400000 */
[----:B------:R-:W-:Y:S01]  /*7110*/  FMUL R7, R78, R7 ;  /* 0x000000074e077220 */ /* 0x000fe20000400000 */
[C---:B------:R-:W-:Y:S01]  /*7120*/  FFMA R0, R81.reuse, R82, R0 ;  /* 0x0000005251007223 */ /* 0x040fe20000000000 */
[C---:B------:R-:W-:Y:S01]  /*7130*/  LOP3.LUT R82, R90.reuse, 0xffff0000, RZ, 0xc0, !PT ;  /* 0xffff00005a527812 */ /* 0x040fe200078ec0ff */
[C---:B------:R-:W-:Y:S01]  /*7140*/  FFMA R2, R81.reuse, R83, R2 ;  /* 0x0000005351027223 */ /* 0x040fe20000000002 */
[----:B------:R-:W-:Y:S01]  /*7150*/  SHF.L.U32 R83, R90, 0x10, RZ ;  /* 0x000000105a537819 */ /* 0x000fe200000006ff */
[C---:B------:R-:W-:Y:S01]  /*7160*/  FFMA R3, R81.reuse, R84, R3 ;  /* 0x0000005451037223 */ /* 0x040fe20000000003 */
[----:B------:R-:W-:Y:S01]  /*7170*/  FMUL R4, R78, R8 ;  /* 0x000000084e047220 */ /* 0x000fe20000400000 */
[----:B------:R-:W-:Y:S01]  /*7180*/  FFMA R7, R81, R86, R7 ;  /* 0x0000005651077223 */ /* 0x000fe20000000007 */
[----:B------:R-:W-:Y:S01]  /*7190*/  F2FP.BF16.F32.PACK_AB R92, R2, R0 ;  /* 0x00000000025c723e */ /* 0x000fe200000010ff */
[C---:B------:R-:W-:Y:S01]  /*71a0*/  FMUL R5, R78.reuse, R9 ;  /* 0x000000094e057220 */ /* 0x040fe20000400000 */
[----:B------:R-:W-:Y:S01]  /*71b0*/  LOP3.LUT R0, R91, 0xffff0000, RZ, 0xc0, !PT ;  /* 0xffff00005b007812 */ /* 0x000fe200078ec0ff */
[----:B------:R-:W-:Y:S01]  /*71c0*/  FFMA R4, R81, R83, R4 ;  /* 0x0000005351047223 */ /* 0x000fe20000000004 */
[----:B------:R-:W-:Y:S01]  /*71d0*/  SHF.L.U32 R83, R91, 0x10, RZ ;  /* 0x000000105b537819 */ /* 0x000fe200000006ff */
[----:B------:R-:W-:Y:S01]  /*71e0*/  FFMA R5, R81, R82, R5 ;  /* 0x0000005251057223 */ /* 0x000fe20000000005 */
[----:B------:R-:W-:Y:S01]  /*71f0*/  F2FP.BF16.F32.PACK_AB R93, R7, R3 ;  /* 0x00000003075d723e */ /* 0x000fe200000010ff */
[----:B------:R-:W-:Y:S01]  /*7200*/  FMUL R6, R78, R10 ;  /* 0x0000000a4e067220 */ /* 0x000fe20000400000 */
[----:B------:R-:W-:Y:S01]  /*7210*/  SHF.L.U32 R3, R96, 0x10, RZ ;  /* 0x0000001060037819 */ /* 0x000fe200000006ff */
[----:B------:R-:W-:Y:S01]  /*7220*/  FMUL R11, R78, R11 ;  /* 0x0000000b4e0b7220 */ /* 0x000fe20000400000 */
[----:B------:R-:W-:Y:S01]  /*7230*/  LOP3.LUT R2, R96, 0xffff0000, RZ, 0xc0, !PT ;  /* 0xffff000060027812 */ /* 0x000fe200078ec0ff */
[C---:B------:R-:W-:Y:S01]  /*7240*/  FMUL R8, R78.reuse, R12 ;  /* 0x0000000c4e087220 */ /* 0x040fe20000400000 */
[----:B------:R-:W-:Y:S01]  /*7250*/  LOP3.LUT R82, R107, 0xffff0000, RZ, 0xc0, !PT ;  /* 0xffff00006b527812 */ /* 0x000fe200078ec0ff */
[----:B------:R-:W-:Y:S01]  /*7260*/  FMUL R9, R78, R13 ;  /* 0x0000000d4e097220 */ /* 0x000fe20000400000 */
[----:B------:R-:W-:Y:S01]  /*7270*/  F2FP.BF16.F32.PACK_AB R94, R5, R4 ;  /* 0x00000004055e723e */ /* 0x000fe200000010ff */
[C---:B------:R-:W-:Y:S01]  /*7280*/  FFMA R6, R81.reuse, R83, R6 ;  /* 0x0000005351067223 */ /* 0x040fe20000000006 */
[----:B------:R-:W-:Y:S01]  /*7290*/  SHF.L.U32 R83, R104, 0x10, RZ ;  /* 0x0000001068537819 */ /* 0x000fe200000006ff */
[----:B------:R-:W-:Y:S01]  /*72a0*/  FFMA R11, R81, R0, R11 ;  /* 0x00000000510b7223 */ /* 0x000fe2000000000b */
[----:B------:R-:W-:Y:S01]  /*72b0*/  SHF.L.U32 R0, R97, 0x10, RZ ;  /* 0x0000001061007819 */ /* 0x000fe200000006ff */
[C---:B------:R-:W-:Y:S01]  /*72c0*/  FFMA R8, R81.reuse, R3, R8 ;  /* 0x0000000351087223 */ /* 0x040fe20000000008 */
[----:B------:R-:W-:Y:S01]  /*72d0*/  SHF.L.U32 R3, R98, 0x10, RZ ;  /* 0x0000001062037819 */ /* 0x000fe200000006ff */
[----:B------:R-:W-:Y:S01]  /*72e0*/  FFMA R9, R81, R2, R9 ;  /* 0x0000000251097223 */ /* 0x000fe20000000009 */
[----:B------:R-:W-:Y:S01]  /*72f0*/  LOP3.LUT R2, R97, 0xffff0000, RZ, 0xc0, !PT ;  /* 0xffff000061027812 */ /* 0x000fe200078ec0ff */
[C---:B------:R-:W-:Y:S01]  /*7300*/  FMUL R10, R78.reuse, R14 ;  /* 0x0000000e4e0a7220 */ /* 0x040fe20000400000 */
[----:B------:R-:W-:Y:S01]  /*7310*/  F2FP.BF16.F32.PACK_AB R95, R11, R6 ;  /* 0x000000060b5f723e */ /* 0x000fe200000010ff */
[C---:B------:R-:W-:Y:S01]  /*7320*/  FMUL R15, R78.reuse, R15 ;  /* 0x0000000f4e0f7220 */ /* 0x040fe20000400000 */
[----:B------:R-:W-:Y:S01]  /*7330*/  F2FP.BF16.F32.PACK_AB R116, R9, R8 ;  /* 0x000000080974723e */ /* 0x000fe200000010ff */
[----:B------:R-:W-:Y:S01]  /*7340*/  FMUL R12, R78, R16 ;  /* 0x000000104e0c7220 */ /* 0x000fe20000400000 */
[C---:B------:R-:W-:Y:S01]  /*7350*/  FFMA R10, R81.reuse, R0, R10 ;  /* 0x00000000510a7223 */ /* 0x040fe2000000000a */
[----:B------:R-:W-:Y:S01]  /*7360*/  LOP3.LUT R0, R98, 0xffff0000, RZ, 0xc0, !PT ;  /* 0xffff000062007812 */ /* 0x000fe200078ec0ff */
[----:B------:R-:W-:Y:S01]  /*7370*/  FFMA R15, R81, R2, R15 ;  /* 0x00000002510f7223 */ /* 0x000fe2000000000f */
        /* <DEDUP_REMOVED lines=9> */
[----:B------:R-:W-:Y:S01]  /*7410*/  FMUL R16, R78, R20 ;  /* 0x000000144e107220 */ /* 0x000fe20000400000 */
[----:B------:R-:W-:Y:S01]  /*7420*/  FFMA R14, R81, R3, R14 ;  /* 0x00000003510e7223 */ /* 0x000fe2000000000e */
[----:B------:R-:W-:Y:S01]  /*7430*/  SHF.L.U32 R3, R106, 0x10, RZ ;  /* 0x000000106a037819 */ /* 0x000fe200000006ff */
[C---:B------:R-:W-:Y:S01]  /*7440*/  FMUL R17, R78.reuse, R21 ;  /* 0x000000154e117220 */ /* 0x040fe20000400000 */
[----:B------:R-:W-:Y:S01]  /*7450*/  F2FP.BF16.F32.PACK_AB R118, R13, R12 ;  /* 0x0000000c0d76723e */ /* 0x000fe200000010ff */
[----:B------:R-:W-:Y:S01]  /*7460*/  FFMA R19, R81, R2, R19 ;  /* 0x0000000251137223 */ /* 0x000fe20000000013 */
[----:B------:R-:W-:Y:S01]  /*7470*/  SHF.L.U32 R2, R105, 0x10, RZ ;  /* 0x0000001069027819 */ /* 0x000fe200000006ff */
        /* <DEDUP_REMOVED lines=12> */
[C---:B------:R-:W-:Y:S01]  /*7540*/  FFMA R23, R81.reuse, R0, R23 ;  /* 0x0000000051177223 */ /* 0x040fe20000000017 */
[----:B------:R-:W-:Y:S01]  /*7550*/  SHF.L.U32 R0, R112, 0x10, RZ ;  /* 0x0000001070007819 */ /* 0x000fe200000006ff */
[C---:B------:R-:W-:Y:S01]  /*7560*/  FMUL R22, R78.reuse, R26 ;  /* 0x0000001a4e167220 */ /* 0x040fe20000400000 */
[----:B------:R-:W-:Y:S01]  /*7570*/  FMUL R27, R78, R27 ;  /* 0x0000001b4e1b7220 */ /* 0x000fe20000400000 */
        /* <DEDUP_REMOVED lines=9> */
[----:B------:R-:W-:Y:S01]  /*7610*/  LOP3.LUT R82, R115, 0xffff0000, RZ, 0xc0, !PT ;  /* 0xffff000073527812 */ /* 0x000fe200078ec0ff */
[----:B------:R-:W-:Y:S01]  /*7620*/  FFMA R24, R81, R0, R24 ;  /* 0x0000000051187223 */ /* 0x000fe20000000018 */
[----:B------:R-:W-:Y:S01]  /*7630*/  SHF.L.U32 R0, R113, 0x10, RZ ;  /* 0x0000001071007819 */ /* 0x000fe200000006ff */
[C---:B------:R-:W-:Y:S01]  /*7640*/  FMUL R25, R78.reuse, R29 ;  /* 0x0000001d4e197220 */ /* 0x040fe20000400000 */
[----:B------:R-:W-:Y:S01]  /*7650*/  F2FP.BF16.F32.PACK_AB R126, R21, R20 ;  /* 0x00000014157e723e */ /* 0x000fe200000010ff */
[----:B------:R-:W-:Y:S01]  /*7660*/  FMUL R26, R78, R30 ;  /* 0x0000001e4e1a7220 */ /* 0x000fe20000400000 */
[----:B------:R-:W-:Y:S01]  /*7670*/  F2FP.BF16.F32.PACK_AB R127, R27, R22 ;  /* 0x000000161b7f723e */ /* 0x000fe200000010ff */
        /* <DEDUP_REMOVED lines=38> */
[----:B------:R1:W-:Y:S01]  /*78e0*/  STS.128 [R182+UR48+0x4400], R92 ;  /* 0x0044005cb6007988 */ /* 0x0003e20008000c30 */
        /* <DEDUP_REMOVED lines=12> */
[----:B------:R2:W-:Y:S01]  /*79b0*/  STS.128 [R181+0x4400], R116 ;  /* 0x00440074b5007388 */ /* 0x0005e20000000c00 */
        /* <DEDUP_REMOVED lines=12> */
[----:B------:R4:W-:Y:S01]  /*7a80*/  STS.128 [R180+0x4400], R124 ;  /* 0x0044007cb4007388 */ /* 0x0009e20000000c00 */
[----:B------:R-:W-:Y:S01]  /*7a90*/  FMUL R51, R78, R51 ;  /* 0x000000334e337220 */ /* 0x000fe20000400000 */
[C---:B------:R-:W-:Y:S01]  /*7aa0*/  FFMA R44, R81.reuse, R3, R44 ;  /* 0x00000003512c7223 */ /* 0x040fe2000000002c */
[C---:B------:R-:W-:Y:S01]  /*7ab0*/  SHF.L.U32 R3, R136.reuse, 0x10, RZ ;  /* 0x0000001088037819 */ /* 0x040fe200000006ff */
[----:B------:R-:W-:Y:S01]  /*7ac0*/  FFMA R45, R81, R2, R45 ;  /* 0x00000002512d7223 */ /* 0x000fe2000000002d */
[----:B------:R-:W-:Y:S01]  /*7ad0*/  LOP3.LUT R2, R137, 0xffff0000, RZ, 0xc0, !PT ;  /* 0xffff000089027812 */ /* 0x000fe200078ec0ff */
        /* <DEDUP_REMOVED lines=8> */
[C---:B------:R-:W-:Y:S01]  /*7b60*/  FMUL R50, R78.reuse, R54 ;  /* 0x000000364e327220 */ /* 0x040fe20000400000 */
[----:B------:R-:W-:Y:S01]  /*7b70*/  F2FP.BF16.F32.PACK_AB R94, R37, R36 ;  /* 0x00000024255e723e */ /* 0x000fe200000010ff */
[----:B------:R1:W-:Y:S01]  /*7b80*/  STS.128 [R178+0x4400], R132 ;  /* 0x00440084b2007388 */ /* 0x0003e20000000c00 */
[----:B------:R-:W-:Y:S01]  /*7b90*/  F2FP.BF16.F32.PACK_AB R95, R43, R38 ;  /* 0x000000262b5f723e */ /* 0x000fe200000010ff */
[----:B------:R-:W-:Y:S01]  /*7ba0*/  FMUL R55, R78, R55 ;  /* 0x000000374e377220 */ /* 0x000fe20000400000 */
[----:B--2---:R-:W-:Y:S01]  /*7bb0*/  F2FP.BF16.F32.PACK_AB R116, R41, R40 ;  /* 0x000000282974723e */ /* 0x004fe200000010ff */
[----:B------:R-:W-:Y:S01]  /*7bc0*/  FFMA R48, R81, R3, R48 ;  /* 0x0000000351307223 */ /* 0x000fe20000000030 */
[----:B------:R-:W-:Y:S01]  /*7bd0*/  SHF.L.U32 R3, R139, 0x10, RZ ;  /* 0x000000108b037819 */ /* 0x000fe200000006ff */
[----:B------:R-:W-:Y:S01]  /*7be0*/  FFMA R49, R81, R0, R49 ;  /* 0x0000000051317223 */ /* 0x000fe20000000031 */
[C---:B------:R-:W-:Y:S01]  /*7bf0*/  SHF.L.U32 R0, R138.reuse, 0x10, RZ ;  /* 0x000000108a007819 */ /* 0x040fe200000006ff */
[----:B------:R2:W-:Y:S01]  /*7c00*/  STS.128 [R177+0x4400], R92 ;  /* 0x0044005cb1007388 */ /* 0x0005e20000000c00 */
[----:B------:R-:W-:Y:S01]  /*7c10*/  F2FP.BF16.F32.PACK_AB R117, R47, R42 ;  /* 0x0000002a2f75723e */ /* 0x000fe200000010ff */
[----:B------:R-:W-:Y:S01]  /*7c20*/  FFMA R50, R81, R83, R50 ;  /* 0x0000005351327223 */ /* 0x000fe20000000032 */
[----:B------:R-:W-:Y:S01]  /*7c30*/  SHF.L.U32 R83, R145, 0x10, RZ ;  /* 0x0000001091537819 */ /* 0x000fe200000006ff */
[----:B------:R-:W-:Y:S01]  /*7c40*/  FFMA R55, R81, R2, R55 ;  /* 0x0000000251377223 */ /* 0x000fe20000000037 */
[----:B------:R-:W-:Y:S01]  /*7c50*/  LOP3.LUT R2, R138, 0xffff0000, RZ, 0xc0, !PT ;  /* 0xffff00008a027812 */ /* 0x000fe200078ec0ff */
[C---:B------:R-:W-:Y:S01]  /*7c60*/  FMUL R52, R78.reuse, R56 ;  /* 0x000000384e347220 */ /* 0x040fe20000400000 */
[----:B------:R-:W-:Y:S01]  /*7c70*/  F2FP.BF16.F32.PACK_AB R118, R45, R44 ;  /* 0x0000002c2d76723e */ /* 0x000fe200000010ff */
[C---:B------:R-:W-:Y:S01]  /*7c80*/  FMUL R53, R78.reuse, R57 ;  /* 0x000000394e357220 */ /* 0x040fe20000400000 */
[C---:B------:R-:W-:Y:S01]  /*7c90*/  FMUL R54, R78.reuse, R58 ;  /* 0x0000003a4e367220 */ /* 0x040fe20000400000 */
[----:B------:R-:W-:Y:S01]  /*7ca0*/  FFMA R52, R81, R0, R52 ;  /* 0x0000000051347223 */ /* 0x000fe20000000034 */
[----:B------:R-:W-:Y:S01]  /*7cb0*/  LOP3.LUT R0, R139, 0xffff0000, RZ, 0xc0, !PT ;  /* 0xffff00008b007812 */ /* 0x000fe200078ec0ff */
[C---:B------:R-:W-:Y:S01]  /*7cc0*/  FFMA R53, R81.reuse, R2, R53 ;  /* 0x0000000251357223 */ /* 0x040fe20000000035 */
[----:B------:R-:W-:Y:S01]  /*7cd0*/  FFMA R54, R81, R3, R54 ;  /* 0x0000000351367223 */ /* 0x000fe20000000036 */
[----:B------:R-:W-:Y:S01]  /*7ce0*/  FMUL R59, R78, R59 ;  /* 0x0000003b4e3b7220 */ /* 0x000fe20000400000 */
[----:B------:R-:W-:Y:S01]  /*7cf0*/  SHF.L.U32 R3, R144, 0x10, RZ ;  /* 0x0000001090037819 */ /* 0x000fe200000006ff */
[----:B------:R-:W-:Y:S01]  /*7d00*/  FMUL R56, R78, R60 ;  /* 0x0000003c4e387220 */ /* 0x000fe20000400000 */
[----:B------:R-:W-:Y:S01]  /*7d10*/  LOP3.LUT R2, R144, 0xffff0000, RZ, 0xc0, !PT ;  /* 0xffff000090027812 */ /* 0x000fe200078ec0ff */
[C---:B------:R-:W-:Y:S01]  /*7d20*/  FMUL R57, R78.reuse, R61 ;  /* 0x0000003d4e397220 */ /* 0x040fe20000400000 */
[----:B------:R-:W-:Y:S01]  /*7d30*/  F2FP.BF16.F32.PACK_AB R119, R51, R46 ;  /* 0x0000002e3377723e */ /* 0x000fe200000010ff */
[C---:B------:R-:W-:Y:S01]  /*7d40*/  FMUL R58, R78.reuse, R62 ;  /* 0x0000003e4e3a7220 */ /* 0x040fe20000400000 */
[C---:B------:R-:W-:Y:S01]  /*7d50*/  FFMA R59, R81.reuse, R0, R59 ;  /* 0x00000000513b7223 */ /* 0x040fe2000000003b */
[----:B------:R-:W-:Y:S01]  /*7d60*/  FFMA R56, R81, R3, R56 ;  /* 0x0000000351387223 */ /* 0x000fe20000000038 */
[----:B------:R-:W-:Y:S01]  /*7d70*/  LOP3.LUT R0, R145, 0xffff0000, RZ, 0xc0, !PT ;  /* 0xffff000091007812 */ /* 0x000fe200078ec0ff */
[----:B------:R2:W-:Y:S01]  /*7d80*/  STS.128 [R176+0x4400], R116 ;  /* 0x00440074b0007388 */ /* 0x0005e20000000c00 */
[C---:B------:R-:W-:Y:S01]  /*7d90*/  FFMA R57, R81.reuse, R2, R57 ;  /* 0x0000000251397223 */ /* 0x040fe20000000039 */
[----:B------:R-:W-:Y:S01]  /*7da0*/  FMUL R63, R78, R63 ;  /* 0x0000003f4e3f7220 */ /* 0x000fe20000400000 */
[----:B------:R-:W-:Y:S01]  /*7db0*/  SHF.L.U32 R3, R146, 0x10, RZ ;  /* 0x0000001092037819 */ /* 0x000fe200000006ff */
[----:B------:R-:W-:Y:S01]  /*7dc0*/  FFMA R58, R81, R83, R58 ;  /* 0x00000053513a7223 */ /* 0x000fe2000000003a */
[----:B------:R-:W-:Y:S01]  /*7dd0*/  FMUL R60, R78, R64 ;  /* 0x000000404e3c7220 */ /* 0x000fe20000400000 */
[----:B------:R-:W-:Y:S01]  /*7de0*/  LOP3.LUT R2, R146, 0xffff0000, RZ, 0xc0, !PT ;  /* 0xffff000092027812 */ /* 0x000fe200078ec0ff */
[C---:B------:R-:W-:Y:S01]  /*7df0*/  FMUL R61, R78.reuse, R65 ;  /* 0x000000414e3d7220 */ /* 0x040fe20000400000 */
[----:B------:R-:W-:Y:S01]  /*7e00*/  SHF.L.U32 R83, R147, 0x10, RZ ;  /* 0x0000001093537819 */ /* 0x000fe200000006ff */
[C---:B------:R-:W-:Y:S01]  /*7e10*/  FMUL R62, R78.reuse, R66 ;  /* 0x000000424e3e7220 */ /* 0x040fe20000400000 */
[----:B------:R-:W-:Y:S01]  /*7e20*/  FFMA R63, R81, R0, R63 ;  /* 0x00000000513f7223 */ /* 0x000fe2000000003f */
[----:B------:R-:W-:Y:S01]  /*7e30*/  FMUL R67, R78, R67 ;  /* 0x000000434e437220 */ /* 0x000fe20000400000 */
[----:B----4-:R-:W-:Y:S01]  /*7e40*/  F2FP.BF16.F32.PACK_AB R124, R49, R48 ;  /* 0x00000030317c723e */ /* 0x010fe200000010ff */
[----:B------:R-:W-:Y:S01]  /*7e50*/  FFMA R60, R81, R3, R60 ;  /* 0x00000003513c7223 */ /* 0x000fe2000000003c */
[----:B------:R-:W-:Y:S01]  /*7e60*/  F2FP.BF16.F32.PACK_AB R125, R55, R50 ;  /* 0x00000032377d723e */ /* 0x000fe200000010ff */
[----:B------:R-:W-:Y:S01]  /*7e70*/  FFMA R61, R81, R2, R61 ;  /* 0x00000002513d7223 */ /* 0x000fe2000000003d */
[----:B------:R-:W-:Y:S01]  /*7e80*/  F2FP.BF16.F32.PACK_AB R126, R53, R52 ;  /* 0x00000034357e723e */ /* 0x000fe200000010ff */
[----:B------:R-:W-:Y:S01]  /*7e90*/  FFMA R62, R81, R83, R62 ;  /* 0x00000053513e7223 */ /* 0x000fe2000000003e */
[----:B------:R-:W-:Y:S01]  /*7ea0*/  F2FP.BF16.F32.PACK_AB R127, R59, R54 ;  /* 0x000000363b7f723e */ /* 0x000fe200000010ff */
[----:B------:R-:W-:Y:S01]  /*7eb0*/  FFMA R67, R81, R82, R67 ;  /* 0x0000005251437223 */ /* 0x000fe20000000043 */
[----:B-1----:R-:W-:Y:S02]  /*7ec0*/  F2FP.BF16.F32.PACK_AB R132, R57, R56 ;  /* 0x000000383984723e */ /* 0x002fe400000010ff */
[----:B------:R-:W-:Y:S01]  /*7ed0*/  F2FP.BF16.F32.PACK_AB R133, R63, R58 ;  /* 0x0000003a3f85723e */ /* 0x000fe200000010ff */
[----:B------:R2:W-:Y:S01]  /*7ee0*/  STS.128 [R175+0x4400], R124 ;  /* 0x0044007caf007388 */ /* 0x0005e20000000c00 */
[----:B------:R-:W-:Y:S02]  /*7ef0*/  F2FP.BF16.F32.PACK_AB R134, R61, R60 ;  /* 0x0000003c3d86723e */ /* 0x000fe400000010ff */
[----:B------:R-:W-:Y:S02]  /*7f00*/  F2FP.BF16.F32.PACK_AB R135, R67, R62 ;  /* 0x0000003e4387723e */ /* 0x000fe400000010ff */
[----:B------:R-:W-:Y:S02]  /*7f10*/  LEA R0, R101, UR48, 0x3 ;  /* 0x0000003065007c11 */ /* 0x000fe4000f8e18ff */
[----:B------:R-:W-:Y:S01]  /*7f20*/  @P6 SHF.L.U32 R3, R167, 0x1f, RZ ;  /* 0x0000001fa7036819 */ /* 0x000fe200000006ff */
[----:B------:R2:W-:Y:S01]  /*7f30*/  STS.128 [R174+0x4400], R132 ;  /* 0x00440084ae007388 */ /* 0x0005e20000000c00 */
[----:B------:R-:W-:Y:S01]  /*7f40*/  @!PT LDS RZ, [RZ] ;  /* 0x00000000fffff984 */ /* 0x000fe20000000800 */
[----:B------:R-:W-:Y:S01]  /*7f50*/  @!PT LDS RZ, [RZ] ;  /* 0x00000000fffff984 */ /* 0x000fe20000000800 */
[----:B------:R-:W-:Y:S01]  /*7f60*/  @!PT LDS RZ, [RZ] ;  /* 0x00000000fffff984 */ /* 0x000fe20000000800 */
[----:B------:R-:W-:Y:S01]  /*7f70*/  @!PT LDS RZ, [RZ] ;  /* 0x00000000fffff984 */ /* 0x000fe20000000800 */
[----:B------:R1:W-:Y:S07]  /*7f80*/  MEMBAR.ALL.CTA ;  /* 0x0000000000007992 */ /* 0x0003ee0000008000 */
[----:B-1----:R-:W1:Y:S02]  /*7f90*/  FENCE.VIEW.ASYNC.S ;  /* 0x00000000000073c6 */ /* 0x002e640000000000 */
[----:B-1----:R-:W-:Y:S06]  /*7fa0*/  BAR.SYNC.DEFER_BLOCKING 0x1, 0x80 ;  /* 0x0042000000007b1d */ /* 0x002fec0000010000 */
[----:B------:R-:W-:Y:S05]  /*7fb0*/  @P0 BRA `(.L_x_105) ;  /* 0x0000000000240947 */ /* 0x000fea0003800000 */
[----:B------:R-:W-:Y:S02]  /*7fc0*/  UIADD3 UR8, UP0, UPT, UR52, 0x680, URZ ;  /* 0x0000068034087890 */ /* 0x000fe4000ff1e0ff */
[----:B------:R-:W-:Y:S02]  /*7fd0*/  UIADD3 UR5, UPT, UPT, UR41, 0x40, URZ ;  /* 0x0000004029057890 */ /* 0x000fe4000fffe0ff */
[----:B------:R-:W-:Y:S02]  /*7fe0*/  UIADD3 UR4, UPT, UPT, UR48, 0x4400, URZ ;  /* 0x0000440030047890 */ /* 0x000fe4000fffe0ff */
[----:B------:R-:W-:Y:S01]  /*7ff0*/  UIADD3.X UR9, UPT, UPT, URZ, UR53, URZ, UP0, !UPT ;  /* 0x00000035ff097290 */ /* 0x000fe200087fe4ff */
[----:B------:R-:W-:Y:S01]  /*8000*/  UMOV UR6, UR42 ;  /* 0x0000002a00067c82 */ /* 0x000fe20008000000 */
[----:B------:R-:W-:Y:S07]  /*8010*/  UMOV UR7, UR36 ;  /* 0x0000002400077c82 */ /* 0x000fee0008000000 */
[----:B------:R1:W-:Y:S01]  /*8020*/  UTMASTG.3D [UR4], [UR8] ;  /* 0x00000004080073b5 */ /* 0x0003e20008010000 */
[----:B------:R0:W-:Y:S01]  /*8030*/  UTMACMDFLUSH ;  /* 0x00000000000079b7 */ /* 0x0001e20000000000 */
[----:B-1----:R-:W-:Y:S04]  /*8040*/  DEPBAR.LE SB0, 0x1 ;  /* 0x000080400000791a */ /* 0x002fe80000000000 */
.L_x_105:
[----:B------:R-:W-:Y:S05]  /*8050*/  BSYNC.RECONVERGENT B0 ;  /* 0x0000000000007941 */ /* 0x000fea0003800200 */
.L_x_104:
[----:B------:R-:W-:Y:S01]  /*8060*/  BAR.SYNC.DEFER_BLOCKING 0x1, 0x80 ;  /* 0x0042000000007b1d */ /* 0x000fe20000010000 */
[----:B------:R-:W-:Y:S04]  /*8070*/  UIADD3 UR40, UPT, UPT, UR51, 0x1, URZ ;  /* 0x0000000133287890 */ /* 0x000fe8000fffe0ff */
[----:B------:R-:W-:Y:S04]  /*8080*/  UISETP.NE.AND UP0, UPT, UR40, 0x4, UPT ;  /* 0x000000042800788c */ /* 0x000fe8000bf05270 */
[----:B------:R-:W-:Y:S01]  /*8090*/  USEL UR40, UR40, URZ, UP0 ;  /* 0x000000ff28287287 */ /* 0x000fe20008000000 */
[----:B------:R1:W-:Y:S01]  /*80a0*/  @P6 SYNCS.ARRIVE.TRANS64.RED.A1T0 RZ, [R85+URZ], RZ ;  /* 0x000000ff55ff69a7 */ /* 0x0003e200081004ff */
[----:B------:R-:W-:Y:S01]  /*80b0*/  BSSY B1, `(.L_x_106) ;  /* 0x0000020000017945 */ /* 0x000fe20003800000 */
[----:B------:R-:W4:Y:S02]  /*80c0*/  @P6 SYNCS.PHASECHK.TRANS64.TRYWAIT P0, [R0+URZ+0x30], R3 ;  /* 0x00003003000065a7 */ /* 0x000f2400080011ff */
[----:B----4-:R-:W-:Y:S01]  /*80d0*/  @P6 SEL R103, RZ, 0x1, !P0 ;  /* 0x00000001ff676807 */ /* 0x010fe20004000000 */
[----:B-1----:R-:W-:Y:S06]  /*80e0*/  @!P6 BRA `(.L_x_107) ;  /* 0x000000000070e947 */ /* 0x002fec0003800000 */
        /* <DEDUP_REMOVED lines=9> */
[----:B------:R-:W-:Y:S04]  /*8180*/  SHF.L.U32 R7, R167, 0x1f, RZ ;  /* 0x0000001fa7077819 */ /* 0x000fe800000006ff */
[----:B------:R-:W1:Y:S02]  /*8190*/  SYNCS.PHASECHK.TRANS64.TRYWAIT P0, [R0+URZ+0x30], R7 ;  /* 0x00003007000075a7 */ /* 0x000e6400080011ff */
[----:B-1----:R-:W-:Y:S05]  /*81a0*/  @!P0 BRA `(.L_x_110) ;  /* 0x0000003400008947 */ /* 0x002fea0003800000 */
.L_x_109:
[----:B------:R-:W-:Y:S05]  /*81b0*/  BSYNC B0 ;  /* 0x0000000000007941 */ /* 0x000fea0003800000 */
.L_x_108:
[----:B------:R-:W-:Y:S01]  /*81c0*/  ISETP.NE.AND P0, PT, R109, RZ, PT ;  /* 0x000000ff6d00720c */ /* 0x000fe20003f05270 */
[----:B------:R-:W-:Y:S11]  /*81d0*/  VIADD R101, R101, 0x1 ;  /* 0x0000000165657836 */ /* 0x000ff60000000000 */
[----:B------:R-:W-:Y:S01]  /*81e0*/  @!UPT UIADD3 URZ, UPT, UPT, URZ, URZ, URZ ;  /* 0x000000fffffff290 */ /* 0x000fe2000fffe0ff */
[----:B------:R4:W2:Y:S01]  /*81f0*/  @P0 LDS.128 R88, [R4+UR48+0x400] ;  /* 0x0004003004580984 */ /* 0x0008a20008000c00 */
[--C-:B-1----:R-:W-:Y:S01]  /*8200*/  @P0 IMAD.IADD R7, R102, 0x1, R3.reuse ;  /* 0x0000000166070824 */ /* 0x102fe200078e0203 */
[C---:B------:R-:W-:Y:S01]  /*8210*/  @P0 IADD3 R0, PT, PT, R108.reuse, R5, RZ ;  /* 0x000000056c000210 */ /* 0x040fe20007ffe0ff */
[C---:B------:R-:W-:Y:S01]  /*8220*/  @P0 IMAD.IADD R6, R108.reuse, 0x1, R3 ;  /* 0x000000016c060824 */ /* 0x040fe200078e0203 */
[----:B------:R4:W1:Y:S02]  /*8230*/  @P0 LDS.128 R96, [R2+0x400] ;  /* 0x0004000002600984 */ /* 0x0008640000000c00 */
[----:B------:R-:W-:Y:S02]  /*8240*/  @P0 IADD3 R8, PT, PT, R108, R7, RZ ;  /* 0x000000076c080210 */ /* 0x000fe40007ffe0ff */
[----:B------:R4:W1:Y:S04]  /*8250*/  @P0 LDS.128 R104, [R5+0x400] ;  /* 0x0004000005680984 */ /* 0x0008680000000c00 */
[----:B------:R4:W1:Y:S04]  /*8260*/  @P0 LDS.128 R112, [R0+0x400] ;  /* 0x0004000000700984 */ /* 0x0008680000000c00 */
[----:B------:R4:W1:Y:S04]  /*8270*/  @P0 LDS.128 R120, [R3+0x400] ;  /* 0x0004000003780984 */ /* 0x0008680000000c00 */
[----:B------:R4:W1:Y:S04]  /*8280*/  @P0 LDS.128 R128, [R6+0x400] ;  /* 0x0004000006800984 */ /* 0x0008680000000c00 */
[----:B------:R4:W1:Y:S04]  /*8290*/  @P0 LDS.128 R136, [R7+0x400] ;  /* 0x0004000007880984 */ /* 0x0008680000000c00 */
[----:B------:R4:W1:Y:S02]  /*82a0*/  @P0 LDS.128 R144, [R8+0x400] ;  /* 0x0004000008900984 */ /* 0x0008640000000c00 */
.L_x_107:
[----:B------:R-:W-:Y:S05]  /*82b0*/  BSYNC B1 ;  /* 0x0000000000017941 */ /* 0x000fea0003800000 */
.L_x_106:
        /* <DEDUP_REMOVED lines=21> */
.L_x_111:
[----:B------:R-:W-:Y:S01]  /*8410*/  ISETP.NE.AND P6, PT, R179, RZ, PT ;  /* 0x000000ffb300720c */ /* 0x000fe20003fc5270 */
[----:B------:R-:W-:Y:S05]  /*8420*/  WARPSYNC.ALL ;  /* 0x0000000000007948 */ /* 0x000fea0003800000 */
[----:B------:R-:W-:Y:S01]  /*8430*/  R2UR UR4, R80 ;  /* 0x00000000500472ca */ /* 0x000fe200000e0000 */
[----:B------:R-:W-:Y:S01]  /*8440*/  BSSY.RECONVERGENT B0, `(.L_x_112) ;  /* 0x0000103000007945 */ /* 0x000fe20003800200 */
[----:B------:R-:W-:Y:S02]  /*8450*/  MOV R3, UR40 ;  /* 0x0000002800037c02 */ /* 0x000fe40008000f00 */
[----:B------:R-:W-:Y:S02]  /*8460*/  MOV R84, UR37 ;  /* 0x0000002500547c02 */ /* 0x000fe40008000f00 */
[C---:B--2---:R-:W-:Y:S02]  /*8470*/  SHF.L.U32 R82, R88.reuse, 0x10, RZ ;  /* 0x0000001058527819 */ /* 0x044fe400000006ff */
[----:B------:R-:W-:Y:S02]  /*8480*/  @P6 LEA R3, R3, UR48, 0x3 ;  /* 0x0000003003036c11 */ /* 0x000fe4000f8e18ff */
[----:B------:R-:W-:Y:S02]  /*8490*/  LOP3.LUT R83, R88, 0xffff0000, RZ, 0xc0, !PT ;  /* 0xffff000058537812 */ /* 0x000fe400078ec0ff */
[----:B------:R-:W-:Y:S01]  /*84a0*/  @P6 IADD3 R3, PT, PT, R3, 0x50, RZ ;  /* 0x0000005003036810 */ /* 0x000fe20007ffe0ff */
[----:B------:R-:W2:Y:S01]  /*84b0*/  LDTM.x64 R4, tmem[UR4+0x80] ;  /* 0x00008004000479ee */ /* 0x000ea20008340000 */
[----:B------:R-:W-:Y:S02]  /*84c0*/  ISETP.NE.AND P0, PT, R170, RZ, PT ;  /* 0x000000ffaa00720c */ /* 0x000fe40003f05270 */
[----:B------:R-:W-:Y:S01]  /*84d0*/  @P6 PRMT R84, R84, 0x654, R3 ;  /* 0x0000065454546816 */ /* 0x000fe20000000003 */
[C---:B--2---:R-:W-:Y:S01]  /*84e0*/  FMUL R0, R78.reuse, R4 ;  /* 0x000000044e007220 */ /* 0x044fe20000400000 */
[C---:B------:R-:W-:Y:S01]  /*84f0*/  FMUL R3, R78.reuse, R6 ;  /* 0x000000064e037220 */ /* 0x040fe20000400000 */
        /* <DEDUP_REMOVED lines=38> */
[C---:B------:R-:W-:Y:S01]  /*8760*/  FFMA R0, R81.reuse, R82, R0 ;  /* 0x0000005251007223 */ /* 0x040fe20000000000 */
[----:B------:R-:W-:Y:S01]  /*8770*/  FFMA R2, R81, R83, R2 ;  /* 0x0000005351027223 */ /* 0x000fe20000000002 */
[C---:B------:R-:W-:Y:S01]  /*8780*/  FMUL R45, R78.reuse, R49 ;  /* 0x000000314e2d7220 */ /* 0x040fe20000400000 */
[C---:B------:R-:W-:Y:S01]  /*8790*/  FMUL R58, R78.reuse, R62 ;  /* 0x0000003e4e3a7220 */ /* 0x040fe20000400000 */
[C---:B------:R-:W-:Y:S01]  /*87a0*/  FMUL R60, R78.reuse, R64 ;  /* 0x000000404e3c7220 */ /* 0x040fe20000400000 */
[C---:B------:R-:W-:Y:S01]  /*87b0*/  SHF.L.U32 R64, R89.reuse, 0x10, RZ ;  /* 0x0000001059407819 */ /* 0x040fe200000006ff */
[----:B------:R-:W-:Y:S01]  /*87c0*/  FMUL R49, R78, R53 ;  /* 0x000000354e317220 */ /* 0x000fe20000400000 */
[----:B------:R-:W-:Y:S01]  /*87d0*/  F2FP.BF16.F32.PACK_AB R92, R2, R0 ;  /* 0x00000000025c723e */ /* 0x000fe200000010ff */
[C---:B------:R-:W-:Y:S01]  /*87e0*/  FMUL R62, R78.reuse, R66 ;  /* 0x000000424e3e7220 */ /* 0x040fe20000400000 */
[----:B------:R-:W-:Y:S01]  /*87f0*/  LOP3.LUT R66, R89, 0xffff0000, RZ, 0xc0, !PT ;  /* 0xffff000059427812 */ /* 0x000fe200078ec0ff */
[C---:B------:R-:W-:Y:S01]  /*8800*/  FMUL R53, R78.reuse, R57 ;  /* 0x000000394e357220 */ /* 0x040fe20000400000 */
[----:B------:R-:W-:Y:S01]  /*8810*/  LOP3.LUT R0, R91, 0xffff0000, RZ, 0xc0, !PT ;  /* 0xffff00005b007812 */ /* 0x000fe200078ec0ff */
[----:B------:R-:W-:Y:S01]  /*8820*/  FMUL R7, R78, R7 ;  /* 0x000000074e077220 */ /* 0x000fe20000400000 */
[----:B-1----:R-:W-:Y:S01]  /*8830*/  LOP3.LUT R2, R96, 0xffff0000, RZ, 0xc0, !PT ;  /* 0xffff000060027812 */ /* 0x002fe200078ec0ff */
[C---:B------:R-:W-:Y:S01]  /*8840*/  FMUL R57, R78.reuse, R61 ;  /* 0x0000003d4e397220 */ /* 0x040fe20000400000 */
[----:B------:R-:W-:Y:S01]  /*8850*/  FMUL R61, R78, R65 ;  /* 0x000000414e3d7220 */ /* 0x000fe20000400000 */
[C---:B------:R-:W-:Y:S01]  /*8860*/  SHF.L.U32 R65, R90.reuse, 0x10, RZ ;  /* 0x000000105a417819 */ /* 0x040fe200000006ff */
[C---:B------:R-:W-:Y:S01]  /*8870*/  FFMA R3, R81.reuse, R64, R3 ;  /* 0x0000004051037223 */ /* 0x040fe20000000003 */
[----:B------:R-:W-:Y:S01]  /*8880*/  LOP3.LUT R64, R90, 0xffff0000, RZ, 0xc0, !PT ;  /* 0xffff00005a407812 */ /* 0x000fe200078ec0ff */
[C---:B------:R-:W-:Y:S01]  /*8890*/  FFMA R7, R81.reuse, R66, R7 ;  /* 0x0000004251077223 */ /* 0x040fe20000000007 */
[C---:B------:R-:W-:Y:S01]  /*88a0*/  FMUL R11, R78.reuse, R11 ;  /* 0x0000000b4e0b7220 */ /* 0x040fe20000400000 */
[----:B------:R-:W-:Y:S01]  /*88b0*/  FFMA R4, R81, R65, R4 ;  /* 0x0000004151047223 */ /* 0x000fe20000000004 */
[----:B------:R-:W-:Y:S01]  /*88c0*/  SHF.L.U32 R65, R91, 0x10, RZ ;  /* 0x000000105b417819 */ /* 0x000fe200000006ff */
[----:B------:R-:W-:Y:S01]  /*88d0*/  FFMA R5, R81, R64, R5 ;  /* 0x0000004051057223 */ /* 0x000fe20000000005 */
[----:B------:R-:W-:Y:S01]  /*88e0*/  F2FP.BF16.F32.PACK_AB R93, R7, R3 ;  /* 0x00000003075d723e */ /* 0x000fe200000010ff */
[----:B------:R-:W-:Y:S01]  /*88f0*/  FMUL R15, R78, R15 ;  /* 0x0000000f4e0f7220 */ /* 0x000fe20000400000 */
[----:B------:R-:W-:Y:S01]  /*8900*/  SHF.L.U32 R3, R96, 0x10, RZ ;  /* 0x0000001060037819 */ /* 0x000fe200000006ff */
[----:B------:R-:W-:Y:S01]  /*8910*/  FFMA R6, R81, R65, R6 ;  /* 0x0000004151067223 */ /* 0x000fe20000000006 */
[----:B------:R-:W-:Y:S01]  /*8920*/  F2FP.BF16.F32.PACK_AB R94, R5, R4 ;  /* 0x00000004055e723e */ /* 0x000fe200000010ff */
[----:B------:R-:W-:Y:S01]  /*8930*/  FFMA R11, R81, R0, R11 ;  /* 0x00000000510b7223 */ /* 0x000fe2000000000b */
[----:B------:R-:W-:Y:S01]  /*8940*/  SHF.L.U32 R0, R97, 0x10, RZ ;  /* 0x0000001061007819 */ /* 0x000fe200000006ff */
[C---:B------:R-:W-:Y:S01]  /*8950*/  FFMA R8, R81.reuse, R3, R8 ;  /* 0x0000000351087223 */ /* 0x040fe20000000008 */
[C---:B------:R-:W-:Y:S01]  /*8960*/  SHF.L.U32 R3, R98.reuse, 0x10, RZ ;  /* 0x0000001062037819 */ /* 0x040fe200000006ff */
[----:B------:R-:W-:Y:S01]  /*8970*/  FFMA R9, R81, R2, R9 ;  /* 0x0000000251097223 */ /* 0x000fe20000000009 */
[----:B------:R-:W-:Y:S01]  /*8980*/  LOP3.LUT R2, R97, 0xffff0000, RZ, 0xc0, !PT ;  /* 0xffff000061027812 */ /* 0x000fe200078ec0ff */
[C---:B------:R-:W-:Y:S01]  /*8990*/  FFMA R10, R81.reuse, R0, R10 ;  /* 0x00000000510a7223 */ /* 0x040fe2000000000a */
[----:B------:R-:W-:Y:S01]  /*89a0*/  LOP3.LUT R0, R98, 0xffff0000, RZ, 0xc0, !PT ;  /* 0xffff000062007812 */ /* 0x000fe200078ec0ff */
[----:B------:R-:W-:Y:S01]  /*89b0*/  FMUL R19, R78, R19 ;  /* 0x000000134e137220 */ /* 0x000fe20000400000 */
[C---:B------:R-:W-:Y:S01]  /*89c0*/  SHF.L.U32 R5, R104.reuse, 0x10, RZ ;  /* 0x0000001068057819 */ /* 0x040fe200000006ff */
[----:B------:R-:W-:Y:S01]  /*89d0*/  FFMA R15, R81, R2, R15 ;  /* 0x00000002510f7223 */ /* 0x000fe2000000000f */
[----:B------:R-:W-:Y:S01]  /*89e0*/  LOP3.LUT R2, R99, 0xffff0000, RZ, 0xc0, !PT ;  /* 0xffff000063027812 */ /* 0x000fe200078ec0ff */
[----:B------:R-:W-:Y:S01]  /*89f0*/  FFMA R12, R81, R3, R12 ;  /* 0x00000003510c7223 */ /* 0x000fe2000000000c */
[----:B------:R-:W-:Y:S01]  /*8a00*/  SHF.L.U32 R3, R99, 0x10, RZ ;  /* 0x0000001063037819 */ /* 0x000fe200000006ff */
[----:B------:R-:W-:Y:S01]  /*8a10*/  FFMA R13, R81, R0, R13 ;  /* 0x00000000510d7223 */ /* 0x000fe2000000000d */
[----:B------:R-:W-:Y:S01]  /*8a20*/  LOP3.LUT R0, R104, 0xffff0000, RZ, 0xc0, !PT ;  /* 0xffff000068007812 */ /* 0x000fe200078ec0ff */
[----:B------:R-:W-:Y:S01]  /*8a30*/  FMUL R23, R78, R23 ;  /* 0x000000174e177220 */ /* 0x000fe20000400000 */
[----:B------:R-:W-:Y:S01]  /*8a40*/  LOP3.LUT R4, R107, 0xffff0000, RZ, 0xc0, !PT ;  /* 0xffff00006b047812 */ /* 0x000fe200078ec0ff */
[C---:B------:R-:W-:Y:S01]  /*8a50*/  FFMA R14, R81.reuse, R3, R14 ;  /* 0x00000003510e7223 */ /* 0x040fe2000000000e */
[C---:B------:R-:W-:Y:S01]  /*8a60*/  SHF.L.U32 R3, R106.reuse, 0x10, RZ ;  /* 0x000000106a037819 */ /* 0x040fe200000006ff */
[----:B------:R-:W-:Y:S01]  /*8a70*/  FFMA R19, R81, R2, R19 ;  /* 0x0000000251137223 */ /* 0x000fe20000000013 */
[----:B------:R-:W-:Y:S01]  /*8a80*/  SHF.L.U32 R2, R105, 0x10, RZ ;  /* 0x0000001069027819 */ /* 0x000fe200000006ff */
[----:B------:R-:W-:Y:S01]  /*8a90*/  FFMA R16, R81, R5, R16 ;  /* 0x0000000551107223 */ /* 0x000fe20000000010 */
[----:B------:R-:W-:Y:S01]  /*8aa0*/  SHF.L.U32 R5, R107, 0x10, RZ ;  /* 0x000000106b057819 */ /* 0x000fe200000006ff */
[----:B------:R-:W-:Y:S01]  /*8ab0*/  FFMA R17, R81, R0, R17 ;  /* 0x0000000051117223 */ /* 0x000fe20000000011 */
[----:B------:R-:W-:Y:S01]  /*8ac0*/  LOP3.LUT R0, R105, 0xffff0000, RZ, 0xc0, !PT ;  /* 0xffff000069007812 */ /* 0x000fe200078ec0ff */
[----:B------:R-:W-:Y:S01]  /*8ad0*/  FFMA R18, R81, R2, R18 ;  /* 0x0000000251127223 */ /* 0x000fe20000000012 */
[----:B------:R-:W-:Y:S01]  /*8ae0*/  LOP3.LUT R2, R106, 0xffff0000, RZ, 0xc0, !PT ;  /* 0xffff00006a027812 */ /* 0x000fe200078ec0ff */
[----:B------:R-:W-:Y:S01]  /*8af0*/  FMUL R27, R78, R27 ;  /* 0x0000001b4e1b7220 */ /* 0x000fe20000400000 */
[----:B------:R-:W-:Y:S01]  /*8b00*/  F2FP.BF16.F32.PACK_AB R95, R11, R6 ;  /* 0x000000060b5f723e */ /* 0x000fe200000010ff */
[C---:B------:R-:W-:Y:S01]  /*8b10*/  FFMA R23, R81.reuse, R0, R23 ;  /* 0x0000000051177223 */ /* 0x040fe20000000017 */
[----:B------:R-:W-:Y:S01]  /*8b20*/  SHF.L.U32 R0, R112, 0x10, RZ ;  /* 0x0000001070007819 */ /* 0x000fe200000006ff */
[C---:B------:R-:W-:Y:S01]  /*8b30*/  FFMA R20, R81.reuse, R3, R20 ;  /* 0x0000000351147223 */ /* 0x040fe20000000014 */
[----:B------:R-:W-:Y:S01]  /*8b40*/  SHF.L.U32 R3, R114, 0x10, RZ ;  /* 0x0000001072037819 */ /* 0x000fe200000006ff */
        /* <DEDUP_REMOVED lines=8> */
[----:B------:R-:W-:Y:S01]  /*8bd0*/  FFMA R25, R81, R2, R25 ;  /* 0x0000000251197223 */ /* 0x000fe20000000019 */
[----:B------:R-:W-:Y:S01]  /*8be0*/  LOP3.LUT R2, R114, 0xffff0000, RZ, 0xc0, !PT ;  /* 0xffff000072027812 */ /* 0x000fe200078ec0ff */
[C---:B------:R-:W-:Y:S01]  /*8bf0*/  FMUL R31, R78.reuse, R31 ;  /* 0x0000001f4e1f7220 */ /* 0x040fe20000400000 */
[----:B------:R-:W-:Y:S01]  /*8c00*/  F2FP.BF16.F32.PACK_AB R8, R9, R8 ;  /* 0x000000080908723e */ /* 0x000fe200000010ff */
[----:B------:R-:W-:Y:S01]  /*8c10*/  FFMA R26, R81, R0, R26 ;  /* 0x00000000511a7223 */ /* 0x000fe2000000001a */
[----:B------:R-:W-:Y:S01]  /*8c20*/  LOP3.LUT R0, R113, 0xffff0000, RZ, 0xc0, !PT ;  /* 0xffff000071007812 */ /* 0x000fe200078ec0ff */
[C---:B------:R-:W-:Y:S01]  /*8c30*/  FMUL R35, R78.reuse, R35 ;  /* 0x000000234e237220 */ /* 0x040fe20000400000 */
[----:B------:R-:W-:Y:S01]  /*8c40*/  F2FP.BF16.F32.PACK_AB R9, R15, R10 ;  /* 0x0000000a0f09723e */ /* 0x000fe200000010ff */
[----:B------:R-:W-:Y:S01]  /*8c50*/  FMUL R39, R78, R39 ;  /* 0x000000274e277220 */ /* 0x000fe20000400000 */
[----:B------:R-:W-:Y:S01]  /*8c60*/  F2FP.BF16.F32.PACK_AB R10, R13, R12 ;  /* 0x0000000c0d0a723e */ /* 0x000fe200000010ff */
[C---:B------:R-:W-:Y:S01]  /*8c70*/  FFMA R31, R81.reuse, R0, R31 ;  /* 0x00000000511f7223 */ /* 0x040fe2000000001f */
[C---:B------:R-:W-:Y:S01]  /*8c80*/  SHF.L.U32 R0, R120.reuse, 0x10, RZ ;  /* 0x0000001078007819 */ /* 0x040fe200000006ff */
[----:B------:R-:W-:Y:S01]  /*8c90*/  FFMA R28, R81, R3, R28 ;  /* 0x00000003511c7223 */ /* 0x000fe2000000001c */
[----:B------:R-:W-:Y:S01]  /*8ca0*/  SHF.L.U32 R3, R121, 0x10, RZ ;  /* 0x0000001079037819 */ /* 0x000fe200000006ff */
        /* <DEDUP_REMOVED lines=8> */
[----:B------:R-:W-:Y:S01]  /*8d30*/  FFMA R33, R81, R2, R33 ;  /* 0x0000000251217223 */ /* 0x000fe20000000021 */
[----:B------:R-:W-:Y:S01]  /*8d40*/  LOP3.LUT R2, R123, 0xffff0000, RZ, 0xc0, !PT ;  /* 0xffff00007b027812 */ /* 0x000fe200078ec0ff */
[C---:B------:R-:W-:Y:S01]  /*8d50*/  FFMA R34, R81.reuse, R3, R34 ;  /* 0x0000000351227223 */ /* 0x040fe20000000022 */
[C---:B------:R-:W-:Y:S01]  /*8d60*/  SHF.L.U32 R3, R122.reuse, 0x10, RZ ;  /* 0x000000107a037819 */ /* 0x040fe200000006ff */
[----:B------:R-:W-:Y:S01]  /*8d70*/  FFMA R39, R81, R0, R39 ;  /* 0x0000000051277223 */ /* 0x000fe20000000027 */
[----:B------:R-:W-:Y:S01]  /*8d80*/  LOP3.LUT R0, R122, 0xffff0000, RZ, 0xc0, !PT ;  /* 0xffff00007a007812 */ /* 0x000fe200078ec0ff */
[----:B------:R-:W-:Y:S01]  /*8d90*/  FMUL R43, R78, R43 ;  /* 0x0000002b4e2b7220 */ /* 0x000fe20000400000 */
[----:B------:R-:W-:Y:S01]  /*8da0*/  F2FP.BF16.F32.PACK_AB R16, R17, R16 ;  /* 0x000000101110723e */ /* 0x000fe200000010ff */
[----:B------:R-:W-:Y:S01]  /*8db0*/  FFMA R36, R81, R3, R36 ;  /* 0x0000000351247223 */ /* 0x000fe20000000024 */
[----:B------:R-:W-:Y:S01]  /*8dc0*/  SHF.L.U32 R3, R129, 0x10, RZ ;  /* 0x0000001081037819 */ /* 0x000fe200000006ff */
[C---:B------:R-:W-:Y:S01]  /*8dd0*/  FFMA R37, R81.reuse, R0, R37 ;  /* 0x0000000051257223 */ /* 0x040fe20000000025 */
[C---:B------:R-:W-:Y:S01]  /*8de0*/  SHF.L.U32 R0, R128.reuse, 0x10, RZ ;  /* 0x0000001080007819 */ /* 0x040fe200000006ff */
[----:B------:R-:W-:Y:S01]  /*8df0*/  FFMA R38, R81, R5, R38 ;  /* 0x0000000551267223 */ /* 0x000fe20000000026 */
[----:B------:R-:W-:Y:S01]  /*8e00*/  F2FP.BF16.F32.PACK_AB R17, R23, R18 ;  /* 0x000000121711723e */ /* 0x000fe200000010ff */
[----:B------:R1:W-:Y:S01]  /*8e10*/  STS.128 [R182+UR48+0x8400], R92 ;  /* 0x0084005cb6007988 */ /* 0x0003e20008000c30 */
[----:B------:R-:W-:Y:S01]  /*8e20*/  SHF.L.U32 R5, R131, 0x10, RZ ;  /* 0x0000001083057819 */ /* 0x000fe200000006ff */
[C---:B------:R-:W-:Y:S01]  /*8e30*/  FFMA R43, R81.reuse, R2, R43 ;  /* 0x00000002512b7223 */ /* 0x040fe2000000002b */
[----:B------:R-:W-:Y:S01]  /*8e40*/  LOP3.LUT R2, R128, 0xffff0000, RZ, 0xc0, !PT ;  /* 0xffff000080027812 */ /* 0x000fe200078ec0ff */
[----:B------:R-:W-:Y:S01]  /*8e50*/  FFMA R40, R81, R0, R40 ;  /* 0x0000000051287223 */ /* 0x000fe20000000028 */
[----:B------:R-:W-:Y:S01]  /*8e60*/  LOP3.LUT R0, R129, 0xffff0000, RZ, 0xc0, !PT ;  /* 0xffff000081007812 */ /* 0x000fe200078ec0ff */
[----:B------:R-:W-:Y:S01]  /*8e70*/  FMUL R47, R78, R47 ;  /* 0x0000002f4e2f7220 */ /* 0x000fe20000400000 */
[----:B------:R-:W-:Y:S01]  /*8e80*/  F2FP.BF16.F32.PACK_AB R18, R21, R20 ;  /* 0x000000141512723e */ /* 0x000fe200000010ff */
[C---:B------:R-:W-:Y:S01]  /*8e90*/  FFMA R41, R81.reuse, R2, R41 ;  /* 0x0000000251297223 */ /* 0x040fe20000000029 */
[C---:B------:R-:W-:Y:S01]  /*8ea0*/  LOP3.LUT R2, R130.reuse, 0xffff0000, RZ, 0xc0, !PT ;  /* 0xffff000082027812 */ /* 0x040fe200078ec0ff */
[----:B------:R-:W-:Y:S01]  /*8eb0*/  FFMA R42, R81, R3, R42 ;  /* 0x00000003512a7223 */ /* 0x000fe2000000002a */
[----:B------:R-:W-:Y:S01]  /*8ec0*/  SHF.L.U32 R3, R130, 0x10, RZ ;  /* 0x0000001082037819 */ /* 0x000fe200000006ff */
[----:B------:R1:W-:Y:S01]  /*8ed0*/  STS.128 [R181+0x8400], R8 ;  /* 0x00840008b5007388 */ /* 0x0003e20000000c00 */
[----:B------:R-:W-:Y:S01]  /*8ee0*/  F2FP.BF16.F32.PACK_AB R19, R27, R22 ;  /* 0x000000161b13723e */ /* 0x000fe200000010ff */
[----:B------:R-:W-:Y:S01]  /*8ef0*/  FFMA R47, R81, R0, R47 ;  /* 0x00000000512f7223 */ /* 0x000fe2000000002f */
[----:B------:R-:W-:Y:S01]  /*8f00*/  LOP3.LUT R0, R131, 0xffff0000, RZ, 0xc0, !PT ;  /* 0xffff000083007812 */ /* 0x000fe200078ec0ff */
[----:B------:R-:W-:Y:S01]  /*8f10*/  FMUL R51, R78, R51 ;  /* 0x000000334e337220 */ /* 0x000fe20000400000 */
[----:B------:R-:W-:Y:S01]  /*8f20*/  F2FP.BF16.F32.PACK_AB R24, R25, R24 ;  /* 0x000000181918723e */ /* 0x000fe200000010ff */
[C---:B------:R-:W-:Y:S01]  /*8f30*/  FFMA R44, R81.reuse, R3, R44 ;  /* 0x00000003512c7223 */ /* 0x040fe2000000002c */
[C---:B------:R-:W-:Y:S01]  /*8f40*/  SHF.L.U32 R3, R136.reuse, 0x10, RZ ;  /* 0x0000001088037819 */ /* 0x040fe200000006ff */
[----:B------:R-:W-:Y:S01]  /*8f50*/  FFMA R45, R81, R2, R45 ;  /* 0x00000002512d7223 */ /* 0x000fe2000000002d */
[----:B------:R-:W-:Y:S01]  /*8f60*/  F2FP.BF16.F32.PACK_AB R25, R31, R26 ;  /* 0x0000001a1f19723e */ /* 0x000fe200000010ff */
[----:B------:R-:W-:Y:S01]  /*8f70*/  FFMA R46, R81, R5, R46 ;  /* 0x00000005512e7223 */ /* 0x000fe2000000002e */
[----:B------:R-:W-:Y:S01]  /*8f80*/  SHF.L.U32 R5, R137, 0x10, RZ ;  /* 0x0000001089057819 */ /* 0x000fe200000006ff */
[----:B------:R1:W-:Y:S01]  /*8f90*/  STS.128 [R180+0x8400], R16 ;  /* 0x00840010b4007388 */ /* 0x0003e20000000c00 */
[----:B------:R-:W-:Y:S01]  /*8fa0*/  F2FP.BF16.F32.PACK_AB R26, R29, R28 ;  /* 0x0000001c1d1a723e */ /* 0x000fe200000010ff */
[C---:B------:R-:W-:Y:S01]  /*8fb0*/  FFMA R51, R81.reuse, R0, R51 ;  /* 0x0000000051337223 */ /* 0x040fe20000000033 */
[----:B------:R-:W-:Y:S01]  /*8fc0*/  LOP3.LUT R0, R136, 0xffff0000, RZ, 0xc0, !PT ;  /* 0xffff000088007812 */ /* 0x000fe200078ec0ff */
[----:B------:R-:W-:Y:S01]  /*8fd0*/  FFMA R48, R81, R3, R48 ;  /* 0x0000000351307223 */ /* 0x000fe20000000030 */
[----:B------:R-:W-:Y:S01]  /*8fe0*/  F2FP.BF16.F32.PACK_AB R27, R35, R30 ;  /* 0x0000001e231b723e */ /* 0x000fe200000010ff */
[----:B------:R-:W-:Y:S01]  /*8ff0*/  FMUL R55, R78, R55 ;  /* 0x000000374e377220 */ /* 0x000fe20000400000 */
[----:B------:R-:W-:Y:S01]  /*9000*/  LOP3.LUT R2, R137, 0xffff0000, RZ, 0xc0, !PT ;  /* 0xffff000089027812 */ /* 0x000fe200078ec0ff */
[C---:B------:R-:W-:Y:S01]  /*9010*/  FFMA R49, R81.reuse, R0, R49 ;  /* 0x0000000051317223 */ /* 0x040fe20000000031 */
[C---:B------:R-:W-:Y:S01]  /*9020*/  SHF.L.U32 R0, R138.reuse, 0x10, RZ ;  /* 0x000000108a007819 */ /* 0x040fe200000006ff */
[----:B------:R-:W-:Y:S01]  /*9030*/  FFMA R50, R81, R5, R50 ;  /* 0x0000000551327223 */ /* 0x000fe20000000032 */
[----:B------:R-:W-:Y:S01]  /*9040*/  F2FP.BF16.F32.PACK_AB R32, R33, R32 ;  /* 0x000000202120723e */ /* 0x000fe200000010ff */
[----:B------:R1:W-:Y:S01]  /*9050*/  STS.128 [R178+0x8400], R24 ;  /* 0x00840018b2007388 */ /* 0x0003e20000000c00 */
[----:B------:R-:W-:Y:S01]  /*9060*/  F2FP.BF16.F32.PACK_AB R33, R39, R34 ;  /* 0x000000222721723e */ /* 0x000fe200000010ff */
[C---:B------:R-:W-:Y:S01]  /*9070*/  FFMA R55, R81.reuse, R2, R55 ;  /* 0x0000000251377223 */ /* 0x040fe20000000037 */
[----:B------:R-:W-:Y:S01]  /*9080*/  LOP3.LUT R2, R138, 0xffff0000, RZ, 0xc0, !PT ;  /* 0xffff00008a027812 */ /* 0x000fe200078ec0ff */
[----:B------:R-:W-:Y:S01]  /*9090*/  FFMA R52, R81, R0, R52 ;  /* 0x0000000051347223 */ /* 0x000fe20000000034 */
[----:B------:R-:W-:Y:S01]  /*90a0*/  SHF.L.U32 R3, R139, 0x10, RZ ;  /* 0x000000108b037819 */ /* 0x000fe200000006ff */
[C---:B------:R-:W-:Y:S01]  /*90b0*/  FMUL R59, R78.reuse, R59 ;  /* 0x0000003b4e3b7220 */ /* 0x040fe20000400000 */
[----:B------:R-:W-:Y:S01]  /*90c0*/  F2FP.BF16.F32.PACK_AB R34, R37, R36 ;  /* 0x000000242522723e */ /* 0x000fe200000010ff */
[----:B------:R-:W-:Y:S01]  /*90d0*/  FFMA R53, R81, R2, R53 ;  /* 0x0000000251357223 */ /* 0x000fe20000000035 */
[----:B------:R-:W-:Y:S01]  /*90e0*/  F2FP.BF16.F32.PACK_AB R35, R43, R38 ;  /* 0x000000262b23723e */ /* 0x000fe200000010ff */
[----:B------:R-:W-:Y:S01]  /*90f0*/  FFMA R54, R81, R3, R54 ;  /* 0x0000000351367223 */ /* 0x000fe20000000036 */
[----:B------:R-:W-:Y:S01]  /*9100*/  LOP3.LUT R0, R139, 0xffff0000, RZ, 0xc0, !PT ;  /* 0xffff00008b007812 */ /* 0x000fe200078ec0ff */
[----:B------:R-:W-:Y:S01]  /*9110*/  FMUL R63, R78, R63 ;  /* 0x0000003f4e3f7220 */ /* 0x000fe20000400000 */
[----:B------:R-:W-:Y:S01]  /*9120*/  F2FP.BF16.F32.PACK_AB R40, R41, R40 ;  /* 0x000000282928723e */ /* 0x000fe200000010ff */
[----:B------:R1:W-:Y:S01]  /*9130*/  STS.128 [R177+0x8400], R32 ;  /* 0x00840020b1007388 */ /* 0x0003e20000000c00 */
[C---:B------:R-:W-:Y:S01]  /*9140*/  SHF.L.U32 R3, R144.reuse, 0x10, RZ ;  /* 0x0000001090037819 */ /* 0x040fe200000006ff */
[----:B------:R-:W-:Y:S01]  /*9150*/  FFMA R59, R81, R0, R59 ;  /* 0x00000000513b7223 */ /* 0x000fe2000000003b */
[----:B------:R-:W-:Y:S01]  /*9160*/  LOP3.LUT R2, R144, 0xffff0000, RZ, 0xc0, !PT ;  /* 0xffff000090027812 */ /* 0x000fe200078ec0ff */
[----:B------:R-:W-:Y:S01]  /*9170*/  FMUL R67, R78, R67 ;  /* 0x000000434e437220 */ /* 0x000fe20000400000 */
[----:B------:R-:W-:Y:S01]  /*9180*/  F2FP.BF16.F32.PACK_AB R41, R47, R42 ;  /* 0x0000002a2f29723e */ /* 0x000fe200000010ff */
[----:B------:R-:W-:Y:S01]  /*9190*/  FFMA R56, R81, R3, R56 ;  /* 0x0000000351387223 */ /* 0x000fe20000000038 */
[----:B------:R-:W-:Y:S01]  /*91a0*/  SHF.L.U32 R5, R145, 0x10, RZ ;  /* 0x0000001091057819 */ /* 0x000fe200000006ff */
[----:B------:R-:W-:Y:S01]  /*91b0*/  FFMA R57, R81, R2, R57 ;  /* 0x0000000251397223 */ /* 0x000fe20000000039 */
[----:B------:R-:W-:Y:S02]  /*91c0*/  F2FP.BF16.F32.PACK_AB R42, R45, R44 ;  /* 0x0000002c2d2a723e */ /* 0x000fe400000010ff */
[----:B------:R-:W-:Y:S01]  /*91d0*/  F2FP.BF16.F32.PACK_AB R43, R51, R46 ;  /* 0x0000002e332b723e */ /* 0x000fe200000010ff */
[----:B------:R-:W-:Y:S01]  /*91e0*/  FFMA R58, R81, R5, R58 ;  /* 0x00000005513a7223 */ /* 0x000fe2000000003a */
[----:B------:R-:W-:Y:S02]  /*91f0*/  LOP3.LUT R0, R145, 0xffff0000, RZ, 0xc0, !PT ;  /* 0xffff000091007812 */ /* 0x000fe400078ec0ff */
[C---:B------:R-:W-:Y:S01]  /*9200*/  SHF.L.U32 R3, R146.reuse, 0x10, RZ ;  /* 0x0000001092037819 */ /* 0x040fe200000006ff */
[----:B------:R1:W-:Y:S01]  /*9210*/  STS.128 [R176+0x8400], R40 ;  /* 0x00840028b0007388 */ /* 0x0003e20000000c00 */
        /* <DEDUP_REMOVED lines=8> */
[----:B------:R-:W-:Y:S02]  /*92a0*/  F2FP.BF16.F32.PACK_AB R49, R55, R50 ;  /* 0x000000323731723e */ /* 0x000fe400000010ff */
[----:B------:R-:W-:Y:S01]  /*92b0*/  F2FP.BF16.F32.PACK_AB R50, R53, R52 ;  /* 0x000000343532723e */ /* 0x000fe200000010ff */
[----:B------:R-:W-:Y:S01]  /*92c0*/  FFMA R67, R81, R4, R67 ;  /* 0x0000000451437223 */ /* 0x000fe20000000043 */
[----:B------:R-:W-:Y:S02]  /*92d0*/  F2FP.BF16.F32.PACK_AB R51, R59, R54 ;  /* 0x000000363b33723e */ /* 0x000fe400000010ff */
[----:B------:R-:W-:Y:S02]  /*92e0*/  F2FP.BF16.F32.PACK_AB R56, R57, R56 ;  /* 0x000000383938723e */ /* 0x000fe400000010ff */
        /* <DEDUP_REMOVED lines=23> */
[----:B--2---:R-:W-:Y:S04]  /*9460*/  DEPBAR.LE SB0, 0x1 ;  /* 0x000080400000791a */ /* 0x004fe80000000000 */
.L_x_113:
[----:B------:R-:W-:Y:S05]  /*9470*/  BSYNC.RECONVERGENT B0 ;  /* 0x0000000000007941 */ /* 0x000fea0003800200 */
.L_x_112:
        /* <DEDUP_REMOVED lines=8> */
[----:B--2---:R-:W-:Y:S06]  /*9500*/  @!P6 BRA `(.L_x_115) ;  /* 0x00000000006ce947 */ /* 0x004fec0003800000 */
[----:B------:R-:W-:Y:S01]  /*9510*/  ISETP.NE.AND P1, PT, R109, RZ, PT ;  /* 0x000000ff6d00720c */ /* 0x000fe20003f25270 */
[----:B------:R-:W-:Y:S01]  /*9520*/  BSSY B0, `(.L_x_116) ;  /* 0x000000b000007945 */ /* 0x000fe20003800000 */
[----:B------:R-:W-:Y:S11]  /*9530*/  ISETP.NE.AND P0, PT, R103, RZ, PT ;  /* 0x000000ff6700720c */ /* 0x000ff60003f05270 */
[----:B------:R-:W-:Y:S05]  /*9540*/  @P1 IMAD R101, R101, 0x4000, R182 ;  /* 0x0000400065651824 */ /* 0x000fea00078e02b6 */
[----:B-1----:R-:W-:Y:S04]  /*9550*/  @P1 IADD3 R9, PT, PT, R101, UR48, RZ ;  /* 0x0000003065091c10 */ /* 0x002fe8000fffe0ff */
[----:B------:R-:W-:Y:S01]  /*9560*/  @P1 IADD3 R7, PT, PT, R102, R9, RZ ;  /* 0x0000000966071210 */ /* 0x000fe20007ffe0ff */
[--C-:B------:R-:W-:Y:S02]  /*9570*/  @P1 IMAD.IADD R5, R100, 0x1, R9.reuse ;  /* 0x0000000164051824 */ /* 0x100fe400078e0209 */
[----:B------:R-:W-:Y:S01]  /*9580*/  @P1 IMAD.IADD R2, R108, 0x1, R9 ;  /* 0x000000016c021824 */ /* 0x000fe200078e0209 */
[----:B------:R-:W-:Y:S06]  /*9590*/  @P0 BRA `(.L_x_117) ;  /* 0x00000000000c0947 */ /* 0x000fec0003800000 */
[----:B------:R-:W-:Y:S04]  /*95a0*/  SHF.L.U32 R0, R167, 0x1f, RZ ;  /* 0x0000001fa7007819 */ /* 0x000fe800000006ff */
[----:B------:R-:W1:Y:S02]  /*95b0*/  SYNCS.PHASECHK.TRANS64.TRYWAIT P0, [R3+URZ+0x30], R0 ;  /* 0x00003000030075a7 */ /* 0x000e6400080011ff */
[----:B-1----:R-:W-:Y:S05]  /*95c0*/  @!P0 BRA `(.L_x_118) ;  /* 0x00000020000c8947 */ /* 0x002fea0003800000 */
.L_x_117:
[----:B------:R-:W-:Y:S05]  /*95d0*/  BSYNC B0 ;  /* 0x0000000000007941 */ /* 0x000fea0003800000 */
.L_x_116:
[----:B------:R-:W-:Y:S11]  /*95e0*/  ISETP.NE.AND P0, PT, R109, RZ, PT ;  /* 0x000000ff6d00720c */ /* 0x000ff60003f05270 */
[----:B------:R-:W-:Y:S02]  /*95f0*/  @!UPT UIADD3 URZ, UPT, UPT, URZ, URZ, URZ ;  /* 0x000000fffffff290 */ /* 0x000fe4000fffe0ff */
[----:B------:R2:W4:Y:S01]  /*9600*/  @P0 LDS.128 R88, [R101+UR48+0x400] ;  /* 0x0004003065580984 */ /* 0x0005220008000c00 */
[----:B-1----:R-:W-:Y:S01]  /*9610*/  @P0 IMAD.IADD R3, R102, 0x1, R5 ;  /* 0x0000000166030824 */ /* 0x002fe200078e0205 */
        /* <DEDUP_REMOVED lines=10> */
.L_x_115:
[----:B------:R-:W-:Y:S05]  /*96c0*/  BSYNC B1 ;  /* 0x0000000000017941 */ /* 0x000fea0003800000 */
.L_x_114:
[----:B--2---:R-:W-:Y:S05]  /*96d0*/  VIADD R3, R80, 0xc0 ;  /* 0x000000c050037836 */ /* 0x004fea0000000000 */
[----:B------:R-:W-:Y:S04]  /*96e0*/  SHF.R.U32.HI R3, RZ, 0x15, R3 ;  /* 0x00000015ff037819 */ /* 0x000fe80000011603 */
[----:B------:R-:W-:Y:S11]  /*96f0*/  LOP3.LUT P0, RZ, R3, 0x3, R162, 0x48, !PT ;  /* 0x0000000303ff7812 */ /* 0x000ff600078048a2 */
[----:B------:R-:W-:Y:S02]  /*9700*/  @!UPT UIADD3 URZ, UPT, UPT, URZ, URZ, URZ ;  /* 0x000000fffffff290 */ /* 0x000fe4000fffe0ff */
[----:B------:R-:W-:Y:S05]  /*9710*/  @!P0 BRA `(.L_x_119) ;  /* 0x0000000000408947 */ /* 0x000fea0003800000 */
[----:B------:R-:W2:Y:S01]  /*9720*/  LDCU.64 UR8, c[0x4][0x70] ;  /* 0x01000e00ff0877ac */ /* 0x000ea20008000a00 */
[----:B------:R-:W-:Y:S01]  /*9730*/  MOV R3, 0x0 ;  /* 0x0000000000037802 */ /* 0x000fe20000000f00 */
[----:B------:R-:W-:Y:S02]  /*9740*/  HFMA2 R12, -RZ, RZ, 0, 5.9604644775390625e-08 ;  /* 0x00000001ff0c7431 */ /* 0x000fe400000001ff */
[----:B-1----:R-:W-:Y:S02]  /*9750*/  IMAD.MOV.U32 R8, RZ, RZ, 0x192 ;  /* 0x00000192ff087424 */ /* 0x002fe400078e00ff */
[----:B------:R-:W-:Y:S01]  /*9760*/  IMAD.MOV.U32 R13, RZ, RZ, RZ ;  /* 0x000000ffff0d7224 */ /* 0x000fe200078e00ff */
[----:B------:R-:W1:Y:S01]  /*9770*/  LDCU.64 UR6, c[0x4][0x78] ;  /* 0x01000f00ff0677ac */ /* 0x000e620008000a00 */
[----:B------:R-:W3:Y:S01]  /*9780*/  LDC.64 R2, c[0x4][R3] ;  /* 0x0100000003027b82 */ /* 0x000ee20000000a00 */
[----:B------:R-:W5:Y:S01]  /*9790*/  LDCU.64 UR4, c[0x4][0x10] ;  /* 0x01000200ff0477ac */ /* 0x000f620008000a00 */
[----:B--2---:R-:W-:Y:S01]  /*97a0*/  MOV R5, UR9 ;  /* 0x0000000900057c02 */ /* 0x004fe20008000f00 */
[----:B------:R-:W-:Y:S01]  /*97b0*/  IMAD.U32 R4, RZ, RZ, UR8 ;  /* 0x00000008ff047e24 */ /* 0x000fe2000f8e00ff */
[----:B-1----:R-:W-:Y:S01]  /*97c0*/  MOV R7, UR7 ;  /* 0x0000000700077c02 */ /* 0x002fe20008000f00 */
[----:B------:R-:W-:Y:S01]  /*97d0*/  IMAD.U32 R6, RZ, RZ, UR6 ;  /* 0x00000006ff067e24 */ /* 0x000fe2000f8e00ff */
[----:B-----5:R-:W-:Y:S01]  /*97e0*/  MOV R11, UR5 ;  /* 0x00000005000b7c02 */ /* 0x020fe20008000f00 */
[----:B------:R-:W-:Y:S02]  /*97f0*/  IMAD.U32 R10, RZ, RZ, UR4 ;  /* 0x00000004ff0a7e24 */ /* 0x000fe4000f8e00ff */
[----:B------:R-:W-:Y:S07]  /*9800*/  LEPC R20, `(.L_x_119) ;  /* 0x000000001014794e */ /* 0x000fee0000000000 */
[----:B---34-:R-:W-:Y:S05]  /*9810*/  CALL.ABS.NOINC R2 ;  /* 0x0000000002007343 */ /* 0x018fea0003c00000 */
.L_x_119:
[----:B------:R-:W-:Y:S01]  /*9820*/  ISETP.NE.AND P0, PT, R170, RZ, PT ;  /* 0x000000ffaa00720c */ /* 0x000fe20003f05270 */
[----:B------:R-:W-:Y:S05]  /*9830*/  WARPSYNC.ALL ;  /* 0x0000000000007948 */ /* 0x000fea0003800000 */
[----:B------:R-:W-:Y:S01]  /*9840*/  R2UR UR4, R80 ;  /* 0x00000000500472ca */ /* 0x000fe200000e0000 */
[----:B------:R-:W-:Y:S01]  /*9850*/  BSSY.RECONVERGENT B0, `(.L_x_120) ;  /* 0x0000100000007945 */ /* 0x000fe20003800200 */
[----:B------:R-:W-:Y:S02]  /*9860*/  R2UR UR5, R87 ;  /* 0x00000000570572ca */ /* 0x000fe400000e0000 */
[C---:B----4-:R-:W-:Y:S02]  /*9870*/  SHF.L.U32 R82, R88.reuse, 0x10, RZ ;  /* 0x0000001058527819 */ /* 0x050fe400000006ff */
[----:B------:R-:W-:Y:S02]  /*9880*/  LOP3.LUT R84, R88, 0xffff0000, RZ, 0xc0, !PT ;  /* 0xffff000058547812 */ /* 0x000fe400078ec0ff */
[C---:B------:R-:W-:Y:S02]  /*9890*/  SHF.L.U32 R83, R89.reuse, 0x10, RZ ;  /* 0x0000001059537819 */ /* 0x040fe400000006ff */
[----:B------:R-:W-:Y:S02]  /*98a0*/  LOP3.LUT R86, R89, 0xffff0000, RZ, 0xc0, !PT ;  /* 0xffff000059567812 */ /* 0x000fe400078ec0ff */
[C---:B------:R-:W-:Y:S01]  /*98b0*/  SHF.L.U32 R85, R90.reuse, 0x10, RZ ;  /* 0x000000105a557819 */ /* 0x040fe200000006ff */
[----:B-1----:R-:W1:Y:S01]  /*98c0*/  LDTM.x64 R4, tmem[UR4+0xc0] ;  /* 0x0000c004000479ee */ /* 0x002e620008340000 */
[----:B------:R-:W-:Y:S01]  /*98d0*/  LOP3.LUT R88, R90, 0xffff0000, RZ, 0xc0, !PT ;  /* 0xffff00005a587812 */ /* 0x000fe200078ec0ff */
[----:B------:R-:W-:Y:S01]  /*98e0*/  NOP ;  /* 0x0000000000007918 */ /* 0x000fe20000000000 */
[C---:B------:R-:W-:Y:S01]  /*98f0*/  SHF.L.U32 R87, R91.reuse, 0x10, RZ ;  /* 0x000000105b577819 */ /* 0x040fe200000006ff */
[----:B------:R-:W-:Y:S01]  /*9900*/  UIADD3 UR5, UPT, UPT, UR5, 0xb0, URZ ;  /* 0x000000b005057890 */ /* 0x000fe2000fffe0ff */
[----:B------:R-:W-:Y:S02]  /*9910*/  LOP3.LUT R90, R91, 0xffff0000, RZ, 0xc0, !PT ;  /* 0xffff00005b5a7812 */ /* 0x000fe400078ec0ff */
[C---:B------:R-:W-:Y:S01]  /*9920*/  SHF.L.U32 R89, R96.reuse, 0x10, RZ ;  /* 0x0000001060597819 */ /* 0x040fe200000006ff */
[----:B------:R-:W-:Y:S01]  /*9930*/  UPRMT UR5, UR37, 0x654, UR5 ;  /* 0x0000065425057896 */ /* 0x000fe20008000005 */
[----:B------:R-:W-:Y:S02]  /*9940*/  LOP3.LUT R91, R96, 0xffff0000, RZ, 0xc0, !PT ;  /* 0xffff0000605b7812 */ /* 0x000fe400078ec0ff */
[C---:B------:R-:W-:Y:S02]  /*9950*/  SHF.L.U32 R92, R97.reuse, 0x10, RZ ;  /* 0x00000010615c7819 */ /* 0x040fe400000006ff */
[----:B------:R-:W-:Y:S02]  /*9960*/  LOP3.LUT R94, R97, 0xffff0000, RZ, 0xc0, !PT ;  /* 0xffff0000615e7812 */ /* 0x000fe400078ec0ff */
[C---:B------:R-:W-:Y:S02]  /*9970*/  SHF.L.U32 R93, R98.reuse, 0x10, RZ ;  /* 0x00000010625d7819 */ /* 0x040fe400000006ff */
[----:B------:R-:W-:Y:S01]  /*9980*/  LOP3.LUT R96, R98, 0xffff0000, RZ, 0xc0, !PT ;  /* 0xffff000062607812 */ /* 0x000fe200078ec0ff */
[----:B-1----:R-:W-:Y:S01]  /*9990*/  SYNCS.ARRIVE.TRANS64.RED.A1T0 RZ, [UR5], RZ ;  /* 0x000000ffffff79a7 */ /* 0x002fe20008100405 */
[C---:B------:R-:W-:Y:S02]  /*99a0*/  SHF.L.U32 R95, R99.reuse, 0x10, RZ ;  /* 0x00000010635f7819 */ /* 0x040fe400000006ff */
[----:B------:R-:W-:Y:S02]  /*99b0*/  LOP3.LUT R98, R99, 0xffff0000, RZ, 0xc0, !PT ;  /* 0xffff000063627812 */ /* 0x000fe400078ec0ff */
[----:B------:R-:W-:Y:S01]  /*99c0*/  SHF.L.U32 R97, R104, 0x10, RZ ;  /* 0x0000001068617819 */ /* 0x000fe200000006ff */
[----:B------:R-:W-:Y:S01]  /*99d0*/  FMUL R4, R78, R4 ;  /* 0x000000044e047220 */ /* 0x000fe20000400000 */
[----:B------:R-:W-:Y:S01]  /*99e0*/  LOP3.LUT R100, R104, 0xffff0000, RZ, 0xc0, !PT ;  /* 0xffff000068647812 */ /* 0x000fe200078ec0ff */
[----:B------:R-:W-:Y:S01]  /*99f0*/  FMUL R5, R78, R5 ;  /* 0x000000054e057220 */ /* 0x000fe20000400000 */
[----:B------:R-:W-:Y:S01]  /*9a00*/  SHF.L.U32 R99, R105, 0x10, RZ ;  /* 0x0000001069637819 */ /* 0x000fe200000006ff */
[----:B------:R-:W-:Y:S01]  /*9a10*/  FFMA R4, R81, R82, R4 ;  /* 0x0000005251047223 */ /* 0x000fe20000000004 */
[----:B------:R-:W-:Y:S01]  /*9a20*/  LOP3.LUT R102, R105, 0xffff0000, RZ, 0xc0, !PT ;  /* 0xffff000069667812 */ /* 0x000fe200078ec0ff */
[----:B------:R-:W-:Y:S01]  /*9a30*/  FFMA R5, R81, R84, R5 ;  /* 0x0000005451057223 */ /* 0x000fe20000000005 */
[----:B------:R-:W-:Y:S01]  /*9a40*/  SHF.L.U32 R101, R106, 0x10, RZ ;  /* 0x000000106a657819 */ /* 0x000fe200000006ff */
[----:B------:R-:W-:Y:S01]  /*9a50*/  FMUL R6, R78, R6 ;  /* 0x000000064e067220 */ /* 0x000fe20000400000 */
[----:B------:R-:W-:Y:S01]  /*9a60*/  LOP3.LUT R104, R106, 0xffff0000, RZ, 0xc0, !PT ;  /* 0xffff00006a687812 */ /* 0x000fe200078ec0ff */
[C---:B------:R-:W-:Y:S01]  /*9a70*/  FMUL R7, R78.reuse, R7 ;  /* 0x000000074e077220 */ /* 0x040fe20000400000 */
[----:B------:R-:W-:Y:S01]  /*9a80*/  F2FP.BF16.F32.PACK_AB R4, R5, R4 ;  /* 0x000000040504723e */ /* 0x000fe200000010ff */
[----:B------:R-:W-:Y:S01]  /*9a90*/  FFMA R6, R81, R83, R6 ;  /* 0x0000005351067223 */ /* 0x000fe20000000006 */
[----:B------:R-:W-:Y:S01]  /*9aa0*/  SHF.L.U32 R103, R107, 0x10, RZ ;  /* 0x000000106b677819 */ /* 0x000fe200000006ff */
[----:B------:R-:W-:Y:S01]  /*9ab0*/  FFMA R7, R81, R86, R7 ;  /* 0x0000005651077223 */ /* 0x000fe20000000007 */
[----:B------:R-:W-:Y:S01]  /*9ac0*/  LOP3.LUT R106, R107, 0xffff0000, RZ, 0xc0, !PT ;  /* 0xffff00006b6a7812 */ /* 0x000fe200078ec0ff */
[----:B------:R-:W-:Y:S01]  /*9ad0*/  FMUL R8, R78, R8 ;  /* 0x000000084e087220 */ /* 0x000fe20000400000 */
[----:B------:R-:W-:Y:S01]  /*9ae0*/  SHF.L.U32 R105, R112, 0x10, RZ ;  /* 0x0000001070697819 */ /* 0x000fe200000006ff */
[----:B------:R-:W-:Y:S01]  /*9af0*/  FMUL R9, R78, R9 ;  /* 0x000000094e097220 */ /* 0x000fe20000400000 */
[----:B------:R-:W-:Y:S01]  /*9b00*/  F2FP.BF16.F32.PACK_AB R5, R7, R6 ;  /* 0x000000060705723e */ /* 0x000fe200000010ff */
[C---:B------:R-:W-:Y:S01]  /*9b10*/  FFMA R8, R81.reuse, R85, R8 ;  /* 0x0000005551087223 */ /* 0x040fe20000000008 */
[----:B------:R-:W-:Y:S01]  /*9b20*/  LOP3.LUT R108, R112, 0xffff0000, RZ, 0xc0, !PT ;  /* 0xffff0000706c7812 */ /* 0x000fe200078ec0ff */
[----:B------:R-:W-:Y:S01]  /*9b30*/  FFMA R9, R81, R88, R9 ;  /* 0x0000005851097223 */ /* 0x000fe20000000009 */
[C---:B------:R-:W-:Y:S01]  /*9b40*/  SHF.L.U32 R107, R113.reuse, 0x10, RZ ;  /* 0x00000010716b7819 */ /* 0x040fe200000006ff */
[C---:B------:R-:W-:Y:S01]  /*9b50*/  FMUL R10, R78.reuse, R10 ;  /* 0x0000000a4e0a7220 */ /* 0x040fe20000400000 */
[----:B------:R-:W-:Y:S01]  /*9b60*/  LOP3.LUT R110, R113, 0xffff0000, RZ, 0xc0, !PT ;  /* 0xffff0000716e7812 */ /* 0x000fe200078ec0ff */
[----:B------:R-:W-:Y:S01]  /*9b70*/  FMUL R11, R78, R11 ;  /* 0x0000000b4e0b7220 */ /* 0x000fe20000400000 */
[----:B------:R-:W-:Y:S01]  /*9b80*/  F2FP.BF16.F32.PACK_AB R6, R9, R8 ;  /* 0x000000080906723e */ /* 0x000fe200000010ff */
[C---:B------:R-:W-:Y:S01]  /*9b90*/  FFMA R10, R81.reuse, R87, R10 ;  /* 0x00000057510a7223 */ /* 0x040fe2000000000a */
[C---:B------:R-:W-:Y:S01]  /*9ba0*/  SHF.L.U32 R109, R114.reuse, 0x10, RZ ;  /* 0x00000010726d7819 */ /* 0x040fe200000006ff */
[----:B------:R-:W-:Y:S01]  /*9bb0*/  FFMA R11, R81, R90, R11 ;  /* 0x0000005a510b7223 */ /* 0x000fe2000000000b */
[----:B------:R-:W-:Y:S01]  /*9bc0*/  LOP3.LUT R112, R114, 0xffff0000, RZ, 0xc0, !PT ;  /* 0xffff000072707812 */ /* 0x000fe200078ec0ff */
[C---:B------:R-:W-:Y:S01]  /*9bd0*/  FMUL R0, R78.reuse, R12 ;  /* 0x0000000c4e007220 */ /* 0x040fe20000400000 */
[----:B------:R-:W-:Y:S01]  /*9be0*/  SHF.L.U32 R111, R115, 0x10, RZ ;  /* 0x00000010736f7819 */ /* 0x000fe200000006ff */
[C---:B------:R-:W-:Y:S01]  /*9bf0*/  FMUL R2, R78.reuse, R13 ;  /* 0x0000000d4e027220 */ /* 0x040fe20000400000 */
[----:B------:R-:W-:Y:S01]  /*9c00*/  F2FP.BF16.F32.PACK_AB R7, R11, R10 ;  /* 0x0000000a0b07723e */ /* 0x000fe200000010ff */
[C---:B------:R-:W-:Y:S01]  /*9c10*/  FMUL R3, R78.reuse, R14 ;  /* 0x0000000e4e037220 */ /* 0x040fe20000400000 */
[----:B------:R-:W-:Y:S01]  /*9c20*/  LOP3.LUT R114, R115, 0xffff0000, RZ, 0xc0, !PT ;  /* 0xffff000073727812 */ /* 0x000fe200078ec0ff */
[----:B------:R-:W-:Y:S01]  /*9c30*/  FMUL R15, R78, R15 ;  /* 0x0000000f4e0f7220 */ /* 0x000fe20000400000 */
[C---:B------:R-:W-:Y:S01]  /*9c40*/  SHF.L.U32 R113, R120.reuse, 0x10, RZ ;  /* 0x0000001078717819 */ /* 0x040fe200000006ff */
[----:B------:R-:W-:Y:S01]  /*9c50*/  FFMA R0, R81, R89, R0 ;  /* 0x0000005951007223 */ /* 0x000fe20000000000 */
[----:B------:R-:W-:Y:S01]  /*9c60*/  LOP3.LUT R116, R120, 0xffff0000, RZ, 0xc0, !PT ;  /* 0xffff000078747812 */ /* 0x000fe200078ec0ff */
[C---:B------:R-:W-:Y:S01]  /*9c70*/  FMUL R12, R78.reuse, R16 ;  /* 0x000000104e0c7220 */ /* 0x040fe20000400000 */
[----:B------:R-:W-:Y:S01]  /*9c80*/  SHF.L.U32 R115, R121, 0x10, RZ ;  /* 0x0000001079737819 */ /* 0x000fe200000006ff */
[----:B------:R-:W-:Y:S01]  /*9c90*/  FFMA R2, R81, R91, R2 ;  /* 0x0000005b51027223 */ /* 0x000fe20000000002 */
[----:B------:R-:W-:Y:S01]  /*9ca0*/  LOP3.LUT R118, R121, 0xffff0000, RZ, 0xc0, !PT ;  /* 0xffff000079767812 */ /* 0x000fe200078ec0ff */
[----:B------:R-:W-:Y:S01]  /*9cb0*/  FMUL R13, R78, R17 ;  /* 0x000000114e0d7220 */ /* 0x000fe20000400000 */
[----:B------:R-:W-:Y:S01]  /*9cc0*/  SHF.L.U32 R117, R122, 0x10, RZ ;  /* 0x000000107a757819 */ /* 0x000fe200000006ff */
[C---:B------:R-:W-:Y:S01]  /*9cd0*/  FFMA R3, R81.reuse, R92, R3 ;  /* 0x0000005c51037223 */ /* 0x040fe20000000003 */
[----:B------:R-:W-:Y:S01]  /*9ce0*/  F2FP.BF16.F32.PACK_AB R8, R2, R0 ;  /* 0x000000000208723e */ /* 0x000fe200000010ff */
[----:B------:R-:W-:Y:S01]  /*9cf0*/  FMUL R14, R78, R18 ;  /* 0x000000124e0e7220 */ /* 0x000fe20000400000 */
[----:B------:R-:W-:Y:S01]  /*9d00*/  LOP3.LUT R120, R122, 0xffff0000, RZ, 0xc0, !PT ;  /* 0xffff00007a787812 */ /* 0x000fe200078ec0ff */
[----:B------:R-:W-:Y:S01]  /*9d10*/  FFMA R15, R81, R94, R15 ;  /* 0x0000005e510f7223 */ /* 0x000fe2000000000f */
[C---:B------:R-:W-:Y:S01]  /*9d20*/  SHF.L.U32 R119, R123.reuse, 0x10, RZ ;  /* 0x000000107b777819 */ /* 0x040fe200000006ff */
[C---:B------:R-:W-:Y:S01]  /*9d30*/  FMUL R19, R78.reuse, R19 ;  /* 0x000000134e137220 */ /* 0x040fe20000400000 */
[----:B------:R-:W-:Y:S01]  /*9d40*/  LOP3.LUT R122, R123, 0xffff0000, RZ, 0xc0, !PT ;  /* 0xffff00007b7a7812 */ /* 0x000fe200078ec0ff */
[----:B------:R-:W-:Y:S01]  /*9d50*/  FFMA R12, R81, R93, R12 ;  /* 0x0000005d510c7223 */ /* 0x000fe2000000000c */
[----:B------:R-:W-:Y:S01]  /*9d60*/  F2FP.BF16.F32.PACK_AB R9, R15, R3 ;  /* 0x000000030f09723e */ /* 0x000fe200000010ff */
[----:B------:R-:W-:Y:S01]  /*9d70*/  FMUL R16, R78, R20 ;  /* 0x000000144e107220 */ /* 0x000fe20000400000 */
[C---:B------:R-:W-:Y:S01]  /*9d80*/  SHF.L.U32 R121, R128.reuse, 0x10, RZ ;  /* 0x0000001080797819 */ /* 0x040fe200000006ff */
[----:B------:R1:W-:Y:S01]  /*9d90*/  STS.128 [R182+UR48+0xc400], R4 ;  /* 0x00c40004b6007988 */ /* 0x0003e20008000c30 */
[C---:B------:R-:W-:Y:S01]  /*9da0*/  FFMA R13, R81.reuse, R96, R13 ;  /* 0x00000060510d7223 */ /* 0x040fe2000000000d */
[----:B------:R-:W-:Y:S01]  /*9db0*/  LOP3.LUT R124, R128, 0xffff0000, RZ, 0xc0, !PT ;  /* 0xffff0000807c7812 */ /* 0x000fe200078ec0ff */
[C---:B------:R-:W-:Y:S01]  /*9dc0*/  FFMA R14, R81.reuse, R95, R14 ;  /* 0x0000005f510e7223 */ /* 0x040fe2000000000e */
[----:B------:R-:W-:Y:S01]  /*9dd0*/  FFMA R19, R81, R98, R19 ;  /* 0x0000006251137223 */ /* 0x000fe20000000013 */
[----:B------:R-:W-:Y:S01]  /*9de0*/  SHF.L.U32 R123, R129, 0x10, RZ ;  /* 0x00000010817b7819 */ /* 0x000fe200000006ff */
[----:B------:R-:W-:Y:S01]  /*9df0*/  FFMA R16, R81, R97, R16 ;  /* 0x0000006151107223 */ /* 0x000fe20000000010 */
[----:B------:R-:W-:Y:S01]  /*9e00*/  F2FP.BF16.F32.PACK_AB R10, R13, R12 ;  /* 0x0000000c0d0a723e */ /* 0x000fe200000010ff */
[C---:B------:R-:W-:Y:S01]  /*9e10*/  FMUL R17, R78.reuse, R21 ;  /* 0x000000154e117220 */ /* 0x040fe20000400000 */
[----:B------:R-:W-:Y:S01]  /*9e20*/  F2FP.BF16.F32.PACK_AB R11, R19, R14 ;  /* 0x0000000e130b723e */ /* 0x000fe200000010ff */
[C---:B------:R-:W-:Y:S01]  /*9e30*/  FMUL R18, R78.reuse, R22 ;  /* 0x000000164e127220 */ /* 0x040fe20000400000 */
[C---:B------:R-:W-:Y:S01]  /*9e40*/  FMUL R23, R78.reuse, R23 ;  /* 0x000000174e177220 */ /* 0x040fe20000400000 */
[----:B------:R-:W-:Y:S01]  /*9e50*/  FFMA R17, R81, R100, R17 ;  /* 0x0000006451117223 */ /* 0x000fe20000000011 */
[C---:B------:R-:W-:Y:S01]  /*9e60*/  FMUL R20, R78.reuse, R24 ;  /* 0x000000184e147220 */ /* 0x040fe20000400000 */
[----:B------:R-:W-:Y:S01]  /*9e70*/  LOP3.LUT R126, R129, 0xffff0000, RZ, 0xc0, !PT ;  /* 0xffff0000817e7812 */ /* 0x000fe200078ec0ff */
[----:B------:R1:W-:Y:S01]  /*9e80*/  STS.128 [R181+0xc400], R8 ;  /* 0x00c40008b5007388 */ /* 0x0003e20000000c00 */
[----:B------:R-:W-:Y:S01]  /*9e90*/  FFMA R18, R81, R99, R18 ;  /* 0x0000006351127223 */ /* 0x000fe20000000012 */
[----:B------:R-:W-:Y:S01]  /*9ea0*/  F2FP.BF16.F32.PACK_AB R16, R17, R16 ;  /* 0x000000101110723e */ /* 0x000fe200000010ff */
[C---:B------:R-:W-:Y:S01]  /*9eb0*/  FFMA R23, R81.reuse, R102, R23 ;  /* 0x0000006651177223 */ /* 0x040fe20000000017 */
[----:B------:R-:W-:Y:S01]  /*9ec0*/  FFMA R20, R81, R101, R20 ;  /* 0x0000006551147223 */ /* 0x000fe20000000014 */
[----:B------:R-:W-:Y:S01]  /*9ed0*/  FMUL R21, R78, R25 ;  /* 0x000000194e157220 */ /* 0x000fe20000400000 */
[----:B------:R-:W-:Y:S01]  /*9ee0*/  SHF.L.U32 R125, R130, 0x10, RZ ;  /* 0x00000010827d7819 */ /* 0x000fe200000006ff */
[C---:B------:R-:W-:Y:S01]  /*9ef0*/  FMUL R22, R78.reuse, R26 ;  /* 0x0000001a4e167220 */ /* 0x040fe20000400000 */
[----:B------:R-:W-:Y:S01]  /*9f00*/  F2FP.BF16.F32.PACK_AB R17, R23, R18 ;  /* 0x000000121711723e */ /* 0x000fe200000010ff */
[C---:B------:R-:W-:Y:S01]  /*9f10*/  FFMA R21, R81.reuse, R104, R21 ;  /* 0x0000006851157223 */ /* 0x040fe20000000015 */
[----:B------:R-:W-:Y:S01]  /*9f20*/  FMUL R27, R78, R27 ;  /* 0x0000001b4e1b7220 */ /* 0x000fe20000400000 */
[----:B------:R-:W-:Y:S01]  /*9f30*/  FFMA R22, R81, R103, R22 ;  /* 0x0000006751167223 */ /* 0x000fe20000000016 */
[----:B------:R-:W-:Y:S01]  /*9f40*/  LOP3.LUT R128, R130, 0xffff0000, RZ, 0xc0, !PT ;  /* 0xffff000082807812 */ /* 0x000fe200078ec0ff */
[C---:B------:R-:W-:Y:S01]  /*9f50*/  FMUL R24, R78.reuse, R28 ;  /* 0x0000001c4e187220 */ /* 0x040fe20000400000 */
[----:B------:R-:W-:Y:S01]  /*9f60*/  F2FP.BF16.F32.PACK_AB R18, R21, R20 ;  /* 0x000000141512723e */ /* 0x000fe200000010ff */
[C---:B------:R-:W-:Y:S01]  /*9f70*/  FFMA R27, R81.reuse, R106, R27 ;  /* 0x0000006a511b7223 */ /* 0x040fe2000000001b */
[C---:B------:R-:W-:Y:S01]  /*9f80*/  FMUL R25, R78.reuse, R29 ;  /* 0x0000001d4e197220 */ /* 0x040fe20000400000 */
[----:B------:R-:W-:Y:S01]  /*9f90*/  FFMA R24, R81, R105, R24 ;  /* 0x0000006951187223 */ /* 0x000fe20000000018 */
[----:B------:R-:W-:Y:S01]  /*9fa0*/  SHF.L.U32 R127, R131, 0x10, RZ ;  /* 0x00000010837f7819 */ /* 0x000fe200000006ff */
[C---:B------:R-:W-:Y:S01]  /*9fb0*/  FMUL R26, R78.reuse, R30 ;  /* 0x0000001e4e1a7220 */ /* 0x040fe20000400000 */
[----:B------:R-:W-:Y:S01]  /*9fc0*/  F2FP.BF16.F32.PACK_AB R19, R27, R22 ;  /* 0x000000161b13723e */ /* 0x000fe200000010ff */
[C---:B------:R-:W-:Y:S01]  /*9fd0*/  FFMA R25, R81.reuse, R108, R25 ;  /* 0x0000006c51197223 */ /* 0x040fe20000000019 */
[C---:B------:R-:W-:Y:S01]  /*9fe0*/  FMUL R31, R78.reuse, R31 ;  /* 0x0000001f4e1f7220 */ /* 0x040fe20000400000 */
[----:B------:R-:W-:Y:S01]  /*9ff0*/  FFMA R26, R81, R107, R26 ;  /* 0x0000006b511a7223 */ /* 0x000fe2000000001a */
[----:B------:R-:W-:Y:S01]  /*a000*/  LOP3.LUT R130, R131, 0xffff0000, RZ, 0xc0, !PT ;  /* 0xffff000083827812 */ /* 0x000fe200078ec0ff */
[----:B------:R1:W-:Y:S01]  /*a010*/  STS.128 [R180+0xc400], R16 ;  /* 0x00c40010b4007388 */ /* 0x0003e20000000c00 */
[----:B------:R-:W-:Y:S01]  /*a020*/  F2FP.BF16.F32.PACK_AB R24, R25, R24 ;  /* 0x000000181918723e */ /* 0x000fe200000010ff */
[C---:B------:R-:W-:Y:S01]  /*a030*/  FFMA R31, R81.reuse, R110, R31 ;  /* 0x0000006e511f7223 */ /* 0x040fe2000000001f */
[C---:B------:R-:W-:Y:S01]  /*a040*/  FMUL R28, R78.reuse, R32 ;  /* 0x000000204e1c7220 */ /* 0x040fe20000400000 */
[C---:B------:R-:W-:Y:S01]  /*a050*/  FMUL R29, R78.reuse, R33 ;  /* 0x000000214e1d7220 */ /* 0x040fe20000400000 */
[----:B------:R-:W-:Y:S01]  /*a060*/  FMUL R30, R78, R34 ;  /* 0x000000224e1e7220 */ /* 0x000fe20000400000 */
[----:B------:R-:W-:Y:S01]  /*a070*/  SHF.L.U32 R129, R136, 0x10, RZ ;  /* 0x0000001088817819 */ /* 0x000fe200000006ff */
[----:B------:R-:W-:Y:S01]  /*a080*/  FFMA R28, R81, R109, R28 ;  /* 0x0000006d511c7223 */ /* 0x000fe2000000001c */
[----:B------:R-:W-:Y:S01]  /*a090*/  F2FP.BF16.F32.PACK_AB R25, R31, R26 ;  /* 0x0000001a1f19723e */ /* 0x000fe200000010ff */
[C---:B------:R-:W-:Y:S01]  /*a0a0*/  FFMA R29, R81.reuse, R112, R29 ;  /* 0x00000070511d7223 */ /* 0x040fe2000000001d */
[----:B------:R-:W-:Y:S01]  /*a0b0*/  FFMA R30, R81, R111, R30 ;  /* 0x0000006f511e7223 */ /* 0x000fe2000000001e */
[----:B------:R-:W-:Y:S01]  /*a0c0*/  FMUL R35, R78, R35 ;  /* 0x000000234e237220 */ /* 0x000fe20000400000 */
        /* <DEDUP_REMOVED lines=34> */
[----:B------:R-:W-:Y:S01]  /*a2f0*/  FFMA R41, R81, R124, R41 ;  /* 0x0000007c51297223 */ /* 0x000fe20000000029 */
[C---:B------:R-:W-:Y:S01]  /*a300*/  FMUL R47, R78.reuse, R47 ;  /* 0x0000002f4e2f7220 */ /* 0x040fe20000400000 */
[C---:B------:R-:W-:Y:S01]  /*a310*/  FMUL R44, R78.reuse, R48 ;  /* 0x000000304e2c7220 */ /* 0x040fe20000400000 */
[----:B------:R-:W-:Y:S01]  /*a320*/  FMUL R45, R78, R49 ;  /* 0x000000314e2d7220 */ /* 0x000fe20000400000 */
[----:B------:R1:W-:Y:S01]  /*a330*/  STS.128 [R177+0xc400], R32 ;  /* 0x00c40020b1007388 */ /* 0x0003e20000000c00 */
[----:B------:R-:W-:Y:S01]  /*a340*/  LOP3.LUT R138, R139, 0xffff0000, RZ, 0xc0, !PT ;  /* 0xffff00008b8a7812 */ /* 0x000fe200078ec0ff */
[----:B------:R-:W-:Y:S01]  /*a350*/  FFMA R42, R81, R123, R42 ;  /* 0x0000007b512a7223 */ /* 0x000fe2000000002a */
[----:B------:R-:W-:Y:S01]  /*a360*/  F2FP.BF16.F32.PACK_AB R40, R41, R40 ;  /* 0x000000282928723e */ /* 0x000fe200000010ff */
[C---:B------:R-:W-:Y:S01]  /*a370*/  FFMA R47, R81.reuse, R126, R47 ;  /* 0x0000007e512f7223 */ /* 0x040fe2000000002f */
[C---:B------:R-:W-:Y:S01]  /*a380*/  FFMA R44, R81.reuse, R125, R44 ;  /* 0x0000007d512c7223 */ /* 0x040fe2000000002c */
[----:B------:R-:W-:Y:S01]  /*a390*/  SHF.L.U32 R137, R144, 0x10, RZ ;  /* 0x0000001090897819 */ /* 0x000fe200000006ff */
[C---:B------:R-:W-:Y:S01]  /*a3a0*/  FFMA R45, R81.reuse, R128, R45 ;  /* 0x00000080512d7223 */ /* 0x040fe2000000002d */
[C---:B------:R-:W-:Y:S01]  /*a3b0*/  FMUL R46, R78.reuse, R50 ;  /* 0x000000324e2e7220 */ /* 0x040fe20000400000 */
[C---:B------:R-:W-:Y:S01]  /*a3c0*/  FMUL R51, R78.reuse, R51 ;  /* 0x000000334e337220 */ /* 0x040fe20000400000 */
[C---:B------:R-:W-:Y:S01]  /*a3d0*/  FMUL R48, R78.reuse, R52 ;  /* 0x000000344e307220 */ /* 0x040fe20000400000 */
[C---:B------:R-:W-:Y:S01]  /*a3e0*/  FMUL R49, R78.reuse, R53 ;  /* 0x000000354e317220 */ /* 0x040fe20000400000 */
[C---:B------:R-:W-:Y:S01]  /*a3f0*/  FFMA R46, R81.reuse, R127, R46 ;  /* 0x0000007f512e7223 */ /* 0x040fe2000000002e */
[C---:B------:R-:W-:Y:S01]  /*a400*/  FMUL R50, R78.reuse, R54 ;  /* 0x000000364e327220 */ /* 0x040fe20000400000 */
[C---:B------:R-:W-:Y:S01]  /*a410*/  FFMA R51, R81.reuse, R130, R51 ;  /* 0x0000008251337223 */ /* 0x040fe20000000033 */
[C---:B------:R-:W-:Y:S01]  /*a420*/  FMUL R55, R78.reuse, R55 ;  /* 0x000000374e377220 */ /* 0x040fe20000400000 */
[C---:B------:R-:W-:Y:S01]  /*a430*/  FFMA R48, R81.reuse, R129, R48 ;  /* 0x0000008151307223 */ /* 0x040fe20000000030 */
[C---:B------:R-:W-:Y:S01]  /*a440*/  FMUL R52, R78.reuse, R56 ;  /* 0x000000384e347220 */ /* 0x040fe20000400000 */
[C---:B------:R-:W-:Y:S01]  /*a450*/  FFMA R49, R81.reuse, R132, R49 ;  /* 0x0000008451317223 */ /* 0x040fe20000000031 */
[C---:B------:R-:W-:Y:S01]  /*a460*/  FMUL R53, R78.reuse, R57 ;  /* 0x000000394e357220 */ /* 0x040fe20000400000 */
[----:B------:R-:W-:Y:S01]  /*a470*/  FFMA R50, R81, R131, R50 ;  /* 0x0000008351327223 */ /* 0x000fe20000000032 */
[C---:B------:R-:W-:Y:S01]  /*a480*/  FMUL R54, R78.reuse, R58 ;  /* 0x0000003a4e367220 */ /* 0x040fe20000400000 */
[----:B------:R-:W-:Y:S01]  /*a490*/  F2FP.BF16.F32.PACK_AB R41, R47, R42 ;  /* 0x0000002a2f29723e */ /* 0x000fe200000010ff */
[----:B------:R-:W-:Y:S01]  /*a4a0*/  FFMA R55, R81, R134, R55 ;  /* 0x0000008651377223 */ /* 0x000fe20000000037 */
[C---:B------:R-:W-:Y:S01]  /*a4b0*/  FMUL R59, R78.reuse, R59 ;  /* 0x0000003b4e3b7220 */ /* 0x040fe20000400000 */
[----:B------:R-:W-:Y:S01]  /*a4c0*/  F2FP.BF16.F32.PACK_AB R42, R45, R44 ;  /* 0x0000002c2d2a723e */ /* 0x000fe200000010ff */
[----:B------:R-:W-:Y:S01]  /*a4d0*/  FFMA R52, R81, R133, R52 ;  /* 0x0000008551347223 */ /* 0x000fe20000000034 */
[----:B------:R-:W-:Y:S01]  /*a4e0*/  F2FP.BF16.F32.PACK_AB R43, R51, R46 ;  /* 0x0000002e332b723e */ /* 0x000fe200000010ff */
[----:B------:R-:W-:Y:S01]  /*a4f0*/  FMUL R56, R78, R60 ;  /* 0x0000003c4e387220 */ /* 0x000fe20000400000 */
[----:B------:R-:W-:Y:S01]  /*a500*/  LOP3.LUT R140, R144, 0xffff0000, RZ, 0xc0, !PT ;  /* 0xffff0000908c7812 */ /* 0x000fe200078ec0ff */
[----:B------:R-:W-:Y:S01]  /*a510*/  FFMA R53, R81, R136, R53 ;  /* 0x0000008851357223 */ /* 0x000fe20000000035 */
[----:B------:R-:W-:Y:S01]  /*a520*/  SHF.L.U32 R139, R145, 0x10, RZ ;  /* 0x00000010918b7819 */ /* 0x000fe200000006ff */
[----:B------:R1:W-:Y:S01]  /*a530*/  STS.128 [R176+0xc400], R40 ;  /* 0x00c40028b0007388 */ /* 0x0003e20000000c00 */
[C---:B------:R-:W-:Y:S01]  /*a540*/  FMUL R57, R78.reuse, R61 ;  /* 0x0000003d4e397220 */ /* 0x040fe20000400000 */
[----:B------:R-:W-:Y:S01]  /*a550*/  FFMA R54, R81, R135, R54 ;  /* 0x0000008751367223 */ /* 0x000fe20000000036 */
[----:B------:R-:W-:Y:S01]  /*a560*/  LOP3.LUT R142, R145, 0xffff0000, RZ, 0xc0, !PT ;  /* 0xffff0000918e7812 */ /* 0x000fe200078ec0ff */
[----:B------:R-:W-:Y:S01]  /*a570*/  FMUL R58, R78, R62 ;  /* 0x0000003e4e3a7220 */ /* 0x000fe20000400000 */
[C---:B------:R-:W-:Y:S01]  /*a580*/  FFMA R59, R81.reuse, R138, R59 ;  /* 0x0000008a513b7223 */ /* 0x040fe2000000003b */
[----:B------:R-:W-:Y:S01]  /*a590*/  SHF.L.U32 R141, R146, 0x10, RZ ;  /* 0x00000010928d7819 */ /* 0x000fe200000006ff */
[----:B------:R-:W-:Y:S01]  /*a5a0*/  FMUL R63, R78, R63 ;  /* 0x0000003f4e3f7220 */ /* 0x000fe20000400000 */
        /* <DEDUP_REMOVED lines=9> */
[C---:B------:R-:W-:Y:S01]  /*a640*/  FMUL R62, R78.reuse, R66 ;  /* 0x000000424e3e7220 */ /* 0x040fe20000400000 */
[----:B------:R-:W-:Y:S01]  /*a650*/  F2FP.BF16.F32.PACK_AB R49, R55, R50 ;  /* 0x000000323731723e */ /* 0x000fe200000010ff */
[----:B------:R-:W-:Y:S01]  /*a660*/  FFMA R63, R81, R142, R63 ;  /* 0x0000008e513f7223 */ /* 0x000fe2000000003f */
[----:B------:R-:W-:Y:S01]  /*a670*/  FMUL R67, R78, R67 ;  /* 0x000000434e437220 */ /* 0x000fe20000400000 */
[----:B------:R-:W-:Y:S01]  /*a680*/  F2FP.BF16.F32.PACK_AB R50, R53, R52 ;  /* 0x000000343532723e */ /* 0x000fe200000010ff */
[----:B------:R-:W-:Y:S01]  /*a690*/  FFMA R60, R81, R141, R60 ;  /* 0x0000008d513c7223 */ /* 0x000fe2000000003c */
[----:B------:R-:W-:Y:S01]  /*a6a0*/  F2FP.BF16.F32.PACK_AB R51, R59, R54 ;  /* 0x000000363b33723e */ /* 0x000fe200000010ff */
[C---:B------:R-:W-:Y:S01]  /*a6b0*/  FFMA R61, R81.reuse, R144, R61 ;  /* 0x00000090513d7223 */ /* 0x040fe2000000003d */
[C---:B------:R-:W-:Y:S01]  /*a6c0*/  FFMA R62, R81.reuse, R143, R62 ;  /* 0x0000008f513e7223 */ /* 0x040fe2000000003e */
[----:B------:R-:W-:Y:S01]  /*a6d0*/  FFMA R67, R81, R146, R67 ;  /* 0x0000009251437223 */ /* 0x000fe20000000043 */
[----:B------:R-:W-:Y:S01]  /*a6e0*/  F2FP.BF16.F32.PACK_AB R56, R57, R56 ;  /* 0x000000383938723e */ /* 0x000fe200000010ff */
[----:B------:R1:W-:Y:S01]  /*a6f0*/  STS.128 [R175+0xc400], R48 ;  /* 0x00c40030af007388 */ /* 0x0003e20000000c00 */
[----:B------:R-:W-:Y:S02]  /*a700*/  F2FP.BF16.F32.PACK_AB R57, R63, R58 ;  /* 0x0000003a3f39723e */ /* 0x000fe400000010ff */
        /* <DEDUP_REMOVED lines=20> */
.L_x_121:
[----:B------:R-:W-:Y:S05]  /*a850*/  BSYNC.RECONVERGENT B0 ;  /* 0x0000000000007941 */ /* 0x000fea0003800200 */
.L_x_120:
[----:B------:R-:W-:Y:S01]  /*a860*/  BAR.SYNC.DEFER_BLOCKING 0x1, 0x80 ;  /* 0x0042000000007b1d */ /* 0x000fe20000010000 */
[----:B------:R-:W-:Y:S01]  /*a870*/  UISETP.NE.AND UP0, UPT, UR49, -0x4, UPT ;  /* 0xfffffffc3100788c */ /* 0x000fe2000bf05270 */
[----:B------:R-:W-:Y:S08]  /*a880*/  IADD3 R76, PT, PT, R76, 0x1, RZ ;  /* 0x000000014c4c7810 */ /* 0x000ff00007ffe0ff */
[----:B------:R-:W-:Y:S05]  /*a890*/  BRA.U !UP0, `(.L_x_122) ;  /* 0x0000000108287547 */ /* 0x000fea000b800000 */
[----:B------:R-:W-:Y:S01]  /*a8a0*/  ISETP.NE.AND P0, PT, R179, RZ, PT ;  /* 0x000000ffb300720c */ /* 0x000fe20003f05270 */
[----:B------:R-:W-:Y:S01]  /*a8b0*/  IMAD.U32 R3, RZ, RZ, UR51 ;  /* 0x00000033ff037e24 */ /* 0x000fe2000f8e00ff */
[----:B------:R-:W-:Y:S01]  /*a8c0*/  UIADD3 UR51, UPT, UPT, UR51, 0x1, URZ ;  /* 0x0000000133337890 */ /* 0x000fe2000fffe0ff */
[----:B------:R-:W-:Y:S03]  /*a8d0*/  IMAD.U32 R0, RZ, RZ, UR37 ;  /* 0x00000025ff007e24 */ /* 0x000fe6000f8e00ff */
[----:B------:R-:W-:Y:S04]  /*a8e0*/  UISETP.NE.AND UP0, UPT, UR51, 0x4, UPT ;  /* 0x000000043300788c */ /* 0x000fe8000bf05270 */
[----:B------:R-:W-:Y:S03]  /*a8f0*/  USEL UR51, UR51, URZ, UP0 ;  /* 0x000000ff33337287 */ /* 0x000fe60008000000 */
[----:B------:R-:W-:Y:S05]  /*a900*/  @P0 LEA R3, R3, UR48, 0x3 ;  /* 0x0000003003030c11 */ /* 0x000fea000f8e18ff */
[----:B------:R-:W-:Y:S05]  /*a910*/  @P0 VIADD R3, R3, 0x50 ;  /* 0x0000005003030836 */ /* 0x000fea0000000000 */
[----:B------:R-:W-:Y:S04]  /*a920*/  @P0 PRMT R0, R0, 0x654, R3 ;  /* 0x0000065400000816 */ /* 0x000fe80000000003 */
[----:B------:R2:W-:Y:S03]  /*a930*/  @P0 SYNCS.ARRIVE.TRANS64.RED.A1T0 RZ, [R0+URZ], RZ ;  /* 0x000000ff00ff09a7 */ /* 0x0005e600081004ff */
.L_x_122:
[----:B------:R-:W-:Y:S01]  /*a940*/  ISETP.NE.AND P2, PT, R171, RZ, PT ;  /* 0x000000ffab00720c */ /* 0x000fe20003f45270 */
[----:B------:R-:W-:Y:S01]  /*a950*/  UIADD3 UR49, UPT, UPT, UR49, 0x4, URZ ;  /* 0x0000000431317890 */ /* 0x000fe2000fffe0ff */
[----:B------:R-:W-:Y:S01]  /*a960*/  ISETP.NE.AND P0, PT, R173, 0x2, PT ;  /* 0x00000002ad00780c */ /* 0x000fe20003f05270 */
[----:B------:R-:W-:Y:S01]  /*a970*/  IMAD.IADD R20, R75, 0x1, R154 ;  /* 0x000000014b147824 */ /* 0x000fe200078e029a */
[----:B------:R-:W-:Y:S01]  /*a980*/  ISETP.NE.AND P1, PT, R76, 0x2, PT ;  /* 0x000000024c00780c */ /* 0x000fe20003f25270 */
[----:B------:R-:W-:Y:S01]  /*a990*/  IMAD.IADD R21, R77, 0x1, R156 ;  /* 0x000000014d157824 */ /* 0x000fe200078e029c */
[----:B--2---:R-:W-:Y:S02]  /*a9a0*/  SEL R0, RZ, 0x1, P0 ;  /* 0x00000001ff007807 */ /* 0x004fe40000000000 */
[----:B------:R-:W-:Y:S02]  /*a9b0*/  SEL R3, RZ, 0x1, P1 ;  /* 0x00000001ff037807 */ /* 0x000fe40000800000 */
[----:B------:R-:W-:Y:S02]  /*a9c0*/  LOP3.LUT R165, R165, R0, RZ, 0x3c, !PT ;  /* 0x00000000a5a57212 */ /* 0x000fe400078e3cff */
[----:B------:R-:W-:Y:S02]  /*a9d0*/  LOP3.LUT R166, R166, R3, RZ, 0x3c, !PT ;  /* 0x00000003a6a67212 */ /* 0x000fe400078e3cff */
[----:B------:R-:W-:Y:S02]  /*a9e0*/  @P2 R2UR UR36, R164 ;  /* 0x00000000a42422ca */ /* 0x000fe400000e0000 */
[----:B------:R-:W-:Y:S02]  /*a9f0*/  SEL R173, R173, RZ, P0 ;  /* 0x000000ffadad7207 */ /* 0x000fe40000000000 */
[----:B------:R-:W-:Y:S01]  /*aa00*/  SEL R76, R76, RZ, P1 ;  /* 0x000000ff4c4c7207 */ /* 0x000fe20000800000 */
[----:B------:R-:W-:Y:S10]  /*aa10*/  @P2 BRA `(.L_x_123) ;  /* 0xffffffa000242947 */ /* 0x000ff4000383ffff */
[----:B------:R-:W-:-:S09]  /*aa20*/  UISETP.NE.AND UP0, UPT, UR50, URZ, UPT ;  /* 0x000000ff3200728c */ /* 0x000fd2000bf05270 */
[----:B------:R-:W-:Y:S05]  /*aa30*/  BRA.U !UP0, `(.L_x_124) ;  /* 0x0000000108487547 */ /* 0x000fea000b800000 */
[----:B------:R-:W2:Y:S02]  /*aa40*/  LDCU.64 UR4, c[0x0][0x890] ;  /* 0x00011200ff0477ac */ /* 0x000ea40008000a00 */
[----:B--2---:R-:W-:-:S04]  /*aa50*/  UISETP.NE.U32.AND UP0, UPT, UR4, URZ, UPT ;  /* 0x000000ff0400728c */ /* 0x004fc8000bf05070 */
[----:B------:R-:W-:-:S09]  /*aa60*/  UISETP.NE.AND.EX UP0, UPT, UR5, URZ, UPT, UP0 ;  /* 0x000000ff0500728c */ /* 0x000fd2000bf05300 */
[----:B------:R-:W-:Y:S05]  /*aa70*/  BRA.U UP0, `(.L_x_125) ;  /* 0x00000001000c7547 */ /* 0x000fea000b800000 */
[----:B------:R-:W-:-:S13]  /*aa80*/  FSETP.NEU.AND P0, PT, R81, RZ, PT ;  /* 0x000000ff5100720b */ /* 0x000fda0003f0d000 */
[----:B------:R-:W-:Y:S05]  /*aa90*/  @!P0 EXIT ;  /* 0x000000000000894d */ /* 0x000fea0003800000 */
[----:B------:R-:W-:Y:S05]  /*aaa0*/  BRA `(.L_x_124) ;  /* 0x00000000002c7947 */ /* 0x000fea0003800000 */
.L_x_125:
[----:B------:R-:W-:Y:S01]  /*aab0*/  ISETP.NE.AND P0, PT, R172, RZ, PT ;  /* 0x000000ffac00720c */ /* 0x000fe20003f05270 */
[----:B------:R-:W-:-:S12]  /*aac0*/  BSSY.RECONVERGENT B0, `(.L_x_124) ;  /* 0x0000009000007945 */ /* 0x000fd80003800200 */
[----:B------:R-:W-:Y:S05]  /*aad0*/  @P0 BRA `(.L_x_126) ;  /* 0x0000000000140947 */ /* 0x000fea0003800000 */
[----:B------:R-:W2:Y:S02]  /*aae0*/  LDCU.64 UR4, c[0x0][0x888] ;  /* 0x00011100ff0477ac */ /* 0x000ea40008000a00 */
[----:B--2---:R-:W-:-:S04]  /*aaf0*/  ISETP.NE.U32.AND P0, PT, RZ, UR4, PT ;  /* 0x00000004ff007c0c */ /* 0x004fc8000bf05070 */
[----:B------:R-:W-:-:S13]  /*ab00*/  ISETP.NE.AND.EX P0, PT, RZ, UR5, PT, P0 ;  /* 0x00000005ff007c0c */ /* 0x000fda000bf05300 */
[----:B------:R-:W-:Y:S05]  /*ab10*/  @!P0 EXIT ;  /* 0x000000000000894d */ /* 0x000fea0003800000 */
[----:B------:R-:W-:Y:S05]  /*ab20*/  BRA `(.L_x_127) ;  /* 0x0000000000087947 */ /* 0x000fea0003800000 */
.L_x_126:
[----:B------:R-:W-:-:S13]  /*ab30*/  FSETP.NEU.AND P0, PT, R81, RZ, PT ;  /* 0x000000ff5100720b */ /* 0x000fda0003f0d000 */
[----:B------:R-:W-:Y:S05]  /*ab40*/  @!P0 EXIT ;  /* 0x000000000000894d */ /* 0x000fea0003800000 */
.L_x_127:
[----:B------:R-:W-:Y:S05]  /*ab50*/  BSYNC.RECONVERGENT B0 ;  /* 0x0000000000007941 */ /* 0x000fea0003800200 */
.L_x_124:
[----:B------:R-:W-:Y:S01]  /*ab60*/  ULEA UR4, UR51, UR48, 0x3 ;  /* 0x0000003033047291 */ /* 0x000fe2000f8e18ff */
[----:B------:R-:W-:-:S04]  /*ab70*/  DEPBAR.LE SB0, 0x0 ;  /* 0x000080000000791a */ /* 0x000fc80000000000 */
[----:B------:R-:W-:-:S04]  /*ab80*/  UIADD3 UR4, UPT, UPT, UR4, 0x50, URZ ;  /* 0x0000005004047890 */ /* 0x000fc8000fffe0ff */
[----:B------:R-:W-:-:S09]  /*ab90*/  UPRMT UR4, UR37, 0x654, UR4 ;  /* 0x0000065425047896 */ /* 0x000fd20008000004 */
[----:B------:R-:W-:Y:S01]  /*aba0*/  SYNCS.ARRIVE.TRANS64.RED.A1T0 RZ, [UR4], RZ ;  /* 0x000000ffffff79a7 */ /* 0x000fe20008100404 */
[----:B------:R-:W-:Y:S05]  /*abb0*/  EXIT ;  /* 0x000000000000794d */ /* 0x000fea0003800000 */
.L_x_19:
[----:B--2---:R2:W1:Y:S02]  /*abc0*/  SYNCS.PHASECHK.TRANS64.TRYWAIT P0, [R3+URZ+0xd0], R2 ;  /* 0x0000d002030075a7 */ /* 0x00446400080011ff */
[----:B-1----:R-:W-:Y:S05]  /*abd0*/  @!P0 NANOSLEEP.SYNCS 0x989680 ;  /* 0x009896800000895d */ /* 0x002fea0003900000 */
[----:B------:R-:W1:Y:S02]  /*abe0*/  @!P0 SYNCS.PHASECHK.TRANS64 P0, [R3+URZ+0xd0], R2 ;  /* 0x0000d002030085a7 */ /* 0x000e6400080010ff */
[----:B-1----:R-:W-:Y:S05]  /*abf0*/  @!P0 BRA `(.L_x_19) ;  /* 0xfffffffc00f08947 */ /* 0x002fea000383ffff */
[----:B------:R-:W-:Y:S05]  /*ac00*/  BRA `(.L_x_128) ;  /* 0xffffff6800607947 */ /* 0x000fea000383ffff */
.L_x_22:
[----:B-1----:R-:W-:-:S07]  /*ac10*/  MOV R2, UR33 ;  /* 0x0000002100027c02 */ /* 0x002fce0008000f00 */
.L_x_129:
[----:B-1----:R1:W2:Y:S02]  /*ac20*/  SYNCS.PHASECHK.TRANS64.TRYWAIT P0, [R2+URZ+0x18], R5 ;  /* 0x00001805020075a7 */ /* 0x0022a400080011ff */
[----:B--2---:R-:W-:Y:S05]  /*ac30*/  @!P0 NANOSLEEP.SYNCS 0x989680 ;  /* 0x009896800000895d */ /* 0x004fea0003900000 */
[----:B------:R-:W2:Y:S02]  /*ac40*/  @!P0 SYNCS.PHASECHK.TRANS64 P0, [R2+URZ+0x18], R5 ;  /* 0x00001805020085a7 */ /* 0x000ea400080010ff */
[----:B--2---:R-:W-:Y:S05]  /*ac50*/  @!P0 BRA `(.L_x_129) ;  /* 0xfffffffc00f08947 */ /* 0x004fea000383ffff */
[----:B------:R-:W-:Y:S05]  /*ac60*/  BRA `(.L_x_21) ;  /* 0xffffff6800b07947 */ /* 0x000fea000383ffff */
.L_x_28:
[----:B-1----:R-:W-:-:S07]  /*ac70*/  MOV R2, UR17 ;  /* 0x0000001100027c02 */ /* 0x002fce0008000f00 */
.L_x_130:
[----:B-1----:R1:W2:Y:S02]  /*ac80*/  SYNCS.PHASECHK.TRANS64.TRYWAIT P0, [R2+URZ+0x18], R5 ;  /* 0x00001805020075a7 */ /* 0x0022a400080011ff */
[----:B--2---:R-:W-:Y:S05]  /*ac90*/  @!P0 NANOSLEEP.SYNCS 0x989680 ;  /* 0x009896800000895d */ /* 0x004fea0003900000 */
[----:B------:R-:W2:Y:S02]  /*aca0*/  @!P0 SYNCS.PHASECHK.TRANS64 P0, [R2+URZ+0x18], R5 ;  /* 0x00001805020085a7 */ /* 0x000ea400080010ff */
[----:B--2---:R-:W-:Y:S05]  /*acb0*/  @!P0 BRA `(.L_x_130) ;  /* 0xfffffffc00f08947 */ /* 0x004fea000383ffff */
[----:B------:R-:W-:Y:S05]  /*acc0*/  BRA `(.L_x_27) ;  /* 0xffffff6c00587947 */ /* 0x000fea000383ffff */
.L_x_32:
[----:B-1----:R1:W2:Y:S02]  /*acd0*/  SYNCS.PHASECHK.TRANS64.TRYWAIT P0, [R2+URZ+0x80], R3 ;  /* 0x00008003020075a7 */ /* 0x0022a400080011ff */
[----:B--2---:R-:W-:Y:S05]  /*ace0*/  @!P0 NANOSLEEP.SYNCS 0x989680 ;  /* 0x009896800000895d */ /* 0x004fea0003900000 */
[----:B------:R-:W2:Y:S02]  /*acf0*/  @!P0 SYNCS.PHASECHK.TRANS64 P0, [R2+URZ+0x80], R3 ;  /* 0x00008003020085a7 */ /* 0x000ea400080010ff */
[----:B--2---:R-:W-:Y:S05]  /*ad00*/  @!P0 BRA `(.L_x_32) ;  /* 0xfffffffc00f08947 */ /* 0x004fea000383ffff */
[----:B------:R-:W-:Y:S05]  /*ad10*/  BRA `(.L_x_131) ;  /* 0xffffff6c00e87947 */ /* 0x000fea000383ffff */
.L_x_36:
[----:B----4-:R-:W-:-:S07]  /*ad20*/  MOV R0, UR5 ;  /* 0x0000000500007c02 */ /* 0x010fce0008000f00 */
.L_x_132:
[----:B-1----:R1:W2:Y:S02]  /*ad30*/  SYNCS.PHASECHK.TRANS64.TRYWAIT P0, [R0+URZ], R3 ;  /* 0x00000003000075a7 */ /* 0x0022a400080011ff */
[----:B--2---:R-:W-:Y:S05]  /*ad40*/  @!P0 NANOSLEEP.SYNCS 0x989680 ;  /* 0x009896800000895d */ /* 0x004fea0003900000 */
[----:B------:R-:W2:Y:S02]  /*ad50*/  @!P0 SYNCS.PHASECHK.TRANS64 P0, [R0+URZ], R3 ;  /* 0x00000003000085a7 */ /* 0x000ea400080010ff */
[----:B--2---:R-:W-:Y:S05]  /*ad60*/  @!P0 BRA `(.L_x_132) ;  /* 0xfffffffc00f08947 */ /* 0x004fea000383ffff */
[----:B------:R-:W-:Y:S05]  /*ad70*/  BRA `(.L_x_133) ;  /* 0xffffff7400587947 */ /* 0x000fea000383ffff */
.L_x_37:
[----:B----4-:R-:W-:-:S07]  /*ad80*/  MOV R0, UR5 ;  /* 0x0000000500007c02 */ /* 0x010fce0008000f00 */
.L_x_134:
[----:B-1----:R1:W2:Y:S02]  /*ad90*/  SYNCS.PHASECHK.TRANS64.TRYWAIT P0, [R0+URZ], R3 ;  /* 0x00000003000075a7 */ /* 0x0022a400080011ff */
[----:B--2---:R-:W-:Y:S05]  /*ada0*/  @!P0 NANOSLEEP.SYNCS 0x989680 ;  /* 0x009896800000895d */ /* 0x004fea0003900000 */
[----:B------:R-:W2:Y:S02]  /*adb0*/  @!P0 SYNCS.PHASECHK.TRANS64 P0, [R0+URZ], R3 ;  /* 0x00000003000085a7 */ /* 0x000ea400080010ff */
[----:B--2---:R-:W-:Y:S05]  /*adc0*/  @!P0 BRA `(.L_x_134) ;  /* 0xfffffffc00f08947 */ /* 0x004fea000383ffff */
[----:B------:R-:W-:Y:S05]  /*add0*/  BRA `(.L_x_135) ;  /* 0xffffff7400647947 */ /* 0x000fea000383ffff */
.L_x_40:
[----:B-1----:R1:W2:Y:S02]  /*ade0*/  SYNCS.PHASECHK.TRANS64.TRYWAIT P0, [R0+URZ+0xc0], R5 ;  /* 0x0000c005000075a7 */ /* 0x0022a400080011ff */
[----:B--2---:R-:W-:Y:S05]  /*adf0*/  @!P0 NANOSLEEP.SYNCS 0x989680 ;  /* 0x009896800000895d */ /* 0x004fea0003900000 */
[----:B------:R-:W2:Y:S02]  /*ae00*/  @!P0 SYNCS.PHASECHK.TRANS64 P0, [R0+URZ+0xc0], R5 ;  /* 0x0000c005000085a7 */ /* 0x000ea400080010ff */
[----:B--2---:R-:W-:Y:S05]  /*ae10*/  @!P0 BRA `(.L_x_40) ;  /* 0xfffffffc00f08947 */ /* 0x004fea000383ffff */
[----:B------:R-:W-:Y:S05]  /*ae20*/  BRA `(.L_x_136) ;  /* 0xffffff7400c07947 */ /* 0x000fea000383ffff */
.L_x_41:
[----:B------:R-:W-:-:S07]  /*ae30*/  MOV R0, UR5 ;  /* 0x0000000500007c02 */ /* 0x000fce0008000f00 */
.L_x_137:
[----:B-1----:R1:W2:Y:S02]  /*ae40*/  SYNCS.PHASECHK.TRANS64.TRYWAIT P0, [R0+URZ+0x90], R5 ;  /* 0x00009005000075a7 */ /* 0x0022a400080011ff */
[----:B--2---:R-:W-:Y:S05]  /*ae50*/  @!P0 NANOSLEEP.SYNCS 0x989680 ;  /* 0x009896800000895d */ /* 0x004fea0003900000 */
[----:B------:R-:W2:Y:S02]  /*ae60*/  @!P0 SYNCS.PHASECHK.TRANS64 P0, [R0+URZ+0x90], R5 ;  /* 0x00009005000085a7 */ /* 0x000ea400080010ff */
[----:B--2---:R-:W-:Y:S05]  /*ae70*/  @!P0 BRA `(.L_x_137) ;  /* 0xfffffffc00f08947 */ /* 0x004fea000383ffff */
[----:B------:R-:W-:Y:S05]  /*ae80*/  BRA `(.L_x_138) ;  /* 0xffffff7400d07947 */ /* 0x000fea000383ffff */
.L_x_42:
[----:B-1----:R1:W2:Y:S02]  /*ae90*/  SYNCS.PHASECHK.TRANS64.TRYWAIT P1, [R0+URZ+0x80], R5 ;  /* 0x00008005000075a7 */ /* 0x0022a400080211ff */
[----:B--2---:R-:W-:Y:S05]  /*aea0*/  @!P1 NANOSLEEP.SYNCS 0x989680 ;  /* 0x009896800000995d */ /* 0x004fea0003900000 */
[----:B------:R-:W2:Y:S02]  /*aeb0*/  @!P1 SYNCS.PHASECHK.TRANS64 P1, [R0+URZ+0x80], R5 ;  /* 0x00008005000095a7 */ /* 0x000ea400080210ff */
[----:B--2---:R-:W-:Y:S05]  /*aec0*/  @!P1 BRA `(.L_x_42) ;  /* 0xfffffffc00f09947 */ /* 0x004fea000383ffff */
[----:B------:R-:W-:Y:S05]  /*aed0*/  BRA `(.L_x_139) ;  /* 0xffffff7800007947 */ /* 0x000fea000383ffff */
.L_x_45:
[----:B------:R-:W-:-:S07]  /*aee0*/  MOV R0, UR5 ;  /* 0x0000000500007c02 */ /* 0x000fce0008000f00 */
.L_x_140:
[----:B-1----:R1:W2:Y:S02]  /*aef0*/  SYNCS.PHASECHK.TRANS64.TRYWAIT P0, [R0+URZ+0x90], R3 ;  /* 0x00009003000075a7 */ /* 0x0022a400080011ff */
[----:B--2---:R-:W-:Y:S05]  /*af00*/  @!P0 NANOSLEEP.SYNCS 0x989680 ;  /* 0x009896800000895d */ /* 0x004fea0003900000 */
[----:B------:R-:W2:Y:S02]  /*af10*/  @!P0 SYNCS.PHASECHK.TRANS64 P0, [R0+URZ+0x90], R3 ;  /* 0x00009003000085a7 */ /* 0x000ea400080010ff */
[----:B--2---:R-:W-:Y:S05]  /*af20*/  @!P0 BRA `(.L_x_140) ;  /* 0xfffffffc00f08947 */ /* 0x004fea000383ffff */
[----:B------:R-:W-:Y:S05]  /*af30*/  BRA `(.L_x_44) ;  /* 0xffffff7800547947 */ /* 0x000fea000383ffff */
.L_x_52:
[----:B-1----:R1:W2:Y:S02]  /*af40*/  SYNCS.PHASECHK.TRANS64.TRYWAIT P1, [R0+URZ+0x80], R5 ;  /* 0x00008005000075a7 */ /* 0x0022a400080211ff */
[----:B--2---:R-:W-:Y:S05]  /*af50*/  @!P1 NANOSLEEP.SYNCS 0x989680 ;  /* 0x009896800000995d */ /* 0x004fea0003900000 */
[----:B------:R-:W2:Y:S02]  /*af60*/  @!P1 SYNCS.PHASECHK.TRANS64 P1, [R0+URZ+0x80], R5 ;  /* 0x00008005000095a7 */ /* 0x000ea400080210ff */
[----:B--2---:R-:W-:Y:S05]  /*af70*/  @!P1 BRA `(.L_x_52) ;  /* 0xfffffffc00f09947 */ /* 0x004fea000383ffff */
[----:B------:R-:W-:Y:S05]  /*af80*/  BRA `(.L_x_141) ;  /* 0xffffff7c00c47947 */ /* 0x000fea000383ffff */
.L_x_53:
[----:B------:R-:W-:-:S07]  /*af90*/  MOV R3, UR7 ;  /* 0x0000000700037c02 */ /* 0x000fce0008000f00 */
.L_x_142:
[----:B-1----:R1:W2:Y:S02]  /*afa0*/  SYNCS.PHASECHK.TRANS64.TRYWAIT P0, [R3+URZ+0xb0], R0 ;  /* 0x0000b000030075a7 */ /* 0x0022a400080011ff */
[----:B--2---:R-:W-:Y:S05]  /*afb0*/  @!P0 NANOSLEEP.SYNCS 0x989680 ;  /* 0x009896800000895d */ /* 0x004fea0003900000 */
[----:B------:R-:W2:Y:S02]  /*afc0*/  @!P0 SYNCS.PHASECHK.TRANS64 P0, [R3+URZ+0xb0], R0 ;  /* 0x0000b000030085a7 */ /* 0x000ea400080010ff */
[----:B--2---:R-:W-:Y:S05]  /*afd0*/  @!P0 BRA `(.L_x_142) ;  /* 0xfffffffc00f08947 */ /* 0x004fea000383ffff */
[----:B------:R-:W-:Y:S05]  /*afe0*/  BRA `(.L_x_143) ;  /* 0xffffff7c00fc7947 */ /* 0x000fea000383ffff */
.L_x_56:
[----:B------:R-:W-:Y:S07]  /*aff0*/  MOV R0, UR6 ;  /* 0x0000000600007c02 */ /* 0x000fee0008000f00 */
.L_x_144:
[----:B-1----:R1:W2:Y:S02]  /*b000*/  SYNCS.PHASECHK.TRANS64.TRYWAIT P0, [R0+URZ], R3 ;  /* 0x00000003000075a7 */ /* 0x0022a400080011ff */
[----:B--2---:R-:W-:Y:S05]  /*b010*/  @!P0 NANOSLEEP.SYNCS 0x989680 ;  /* 0x009896800000895d */ /* 0x004fea0003900000 */
[----:B------:R-:W2:Y:S02]  /*b020*/  @!P0 SYNCS.PHASECHK.TRANS64 P0, [R0+URZ], R3 ;  /* 0x00000003000085a7 */ /* 0x000ea400080010ff */
[----:B--2---:R-:W-:Y:S05]  /*b030*/  @!P0 BRA `(.L_x_144) ;  /* 0xfffffffc00f08947 */ /* 0x004fea000383ffff */
[----:B------:R-:W-:Y:S05]  /*b040*/  BRA `(.L_x_55) ;  /* 0xffffff8000187947 */ /* 0x000fea000383ffff */
.L_x_59:
[----:B------:R-:W-:-:S07]  /*b050*/  MOV R0, UR6 ;  /* 0x0000000600007c02 */ /* 0x000fce0008000f00 */
.L_x_145:
[----:B--2---:R2:W4:Y:S02]  /*b060*/  SYNCS.PHASECHK.TRANS64.TRYWAIT P0, [R0+URZ], R3 ;  /* 0x00000003000075a7 */ /* 0x00452400080011ff */
[----:B----4-:R-:W-:Y:S05]  /*b070*/  @!P0 NANOSLEEP.SYNCS 0x989680 ;  /* 0x009896800000895d */ /* 0x010fea0003900000 */
[----:B------:R-:W4:Y:S02]  /*b080*/  @!P0 SYNCS.PHASECHK.TRANS64 P0, [R0+URZ], R3 ;  /* 0x00000003000085a7 */ /* 0x000f2400080010ff */
[----:B----4-:R-:W-:Y:S05]  /*b090*/  @!P0 BRA `(.L_x_145) ;  /* 0xfffffffc00f08947 */ /* 0x010fea000383ffff */
[----:B------:R-:W-:Y:S05]  /*b0a0*/  BRA `(.L_x_146) ;  /* 0xffffff8000f47947 */ /* 0x000fea000383ffff */
.L_x_60:
[----:B------:R-:W-:-:S07]  /*b0b0*/  MOV R0, UR7 ;  /* 0x0000000700007c02 */ /* 0x000fce0008000f00 */
.L_x_147:
[----:B-1----:R1:W2:Y:S02]  /*b0c0*/  SYNCS.PHASECHK.TRANS64.TRYWAIT P0, [R0+URZ], R3 ;  /* 0x00000003000075a7 */ /* 0x0022a400080011ff */
[----:B--2---:R-:W-:Y:S05]  /*b0d0*/  @!P0 NANOSLEEP.SYNCS 0x989680 ;  /* 0x009896800000895d */ /* 0x004fea0003900000 */
[----:B------:R-:W2:Y:S02]  /*b0e0*/  @!P0 SYNCS.PHASECHK.TRANS64 P0, [R0+URZ], R3 ;  /* 0x00000003000085a7 */ /* 0x000ea400080010ff */
[----:B--2---:R-:W-:Y:S05]  /*b0f0*/  @!P0 BRA `(.L_x_147) ;  /* 0xfffffffc00f08947 */ /* 0x004fea000383ffff */
[----:B------:R-:W-:Y:S05]  /*b100*/  BRA `(.L_x_148) ;  /* 0xffffff8400007947 */ /* 0x000fea000383ffff */
.L_x_65:
[----:B--2---:R2:W3:Y:S02]  /*b110*/  SYNCS.PHASECHK.TRANS64.TRYWAIT P0, [R0+URZ+0x80], R3 ;  /* 0x00008003000075a7 */ /* 0x0044e400080011ff */
[----:B---3--:R-:W-:Y:S05]  /*b120*/  @!P0 NANOSLEEP.SYNCS 0x989680 ;  /* 0x009896800000895d */ /* 0x008fea0003900000 */
[----:B------:R-:W3:Y:S02]  /*b130*/  @!P0 SYNCS.PHASECHK.TRANS64 P0, [R0+URZ+0x80], R3 ;  /* 0x00008003000085a7 */ /* 0x000ee400080010ff */
[----:B---3--:R-:W-:Y:S05]  /*b140*/  @!P0 BRA `(.L_x_65) ;  /* 0xfffffffc00f08947 */ /* 0x008fea000383ffff */
[----:B------:R-:W-:Y:S05]  /*b150*/  BRA `(.L_x_149) ;  /* 0xffffff88000c7947 */ /* 0x000fea000383ffff */
.L_x_68:
[----:B------:R-:W-:Y:S07]  /*b160*/  MOV R0, UR7 ;  /* 0x0000000700007c02 */ /* 0x000fee0008000f00 */
.L_x_150:
[----:B--2---:R2:W3:Y:S02]  /*b170*/  SYNCS.PHASECHK.TRANS64.TRYWAIT P0, [R0+URZ+0x78], R3 ;  /* 0x00007803000075a7 */ /* 0x0044e400080011ff */
[----:B---3--:R-:W-:Y:S05]  /*b180*/  @!P0 NANOSLEEP.SYNCS 0x989680 ;  /* 0x009896800000895d */ /* 0x008fea0003900000 */
[----:B------:R-:W3:Y:S02]  /*b190*/  @!P0 SYNCS.PHASECHK.TRANS64 P0, [R0+URZ+0x78], R3 ;  /* 0x00007803000085a7 */ /* 0x000ee400080010ff */
[----:B---3--:R-:W-:Y:S05]  /*b1a0*/  @!P0 BRA `(.L_x_150) ;  /* 0xfffffffc00f08947 */ /* 0x008fea000383ffff */
[----:B------:R-:W-:Y:S05]  /*b1b0*/  BRA `(.L_x_67) ;  /* 0xffffff8800ec7947 */ /* 0x000fea000383ffff */
.L_x_71:
[----:B------:R-:W-:Y:S07]  /*b1c0*/  MOV R3, UR7 ;  /* 0x0000000700037c02 */ /* 0x000fee0008000f00 */
.L_x_151:
[----:B-1----:R1:W2:Y:S02]  /*b1d0*/  SYNCS.PHASECHK.TRANS64.TRYWAIT P0, [R3+URZ+0x50], R12 ;  /* 0x0000500c030075a7 */ /* 0x0022a400080011ff */
[----:B--2---:R-:W-:Y:S05]  /*b1e0*/  @!P0 NANOSLEEP.SYNCS 0x989680 ;  /* 0x009896800000895d */ /* 0x004fea0003900000 */
[----:B------:R-:W2:Y:S02]  /*b1f0*/  @!P0 SYNCS.PHASECHK.TRANS64 P0, [R3+URZ+0x50], R12 ;  /* 0x0000500c030085a7 */ /* 0x000ea400080010ff */
[----:B--2---:R-:W-:Y:S05]  /*b200*/  @!P0 BRA `(.L_x_151) ;  /* 0xfffffffc00f08947 */ /* 0x004fea000383ffff */
[----:B------:R-:W-:Y:S05]  /*b210*/  BRA `(.L_x_152) ;  /* 0xffffff8c00647947 */ /* 0x000fea000383ffff */
.L_x_72:
[----:B-1----:R-:W-:Y:S07]  /*b220*/  MOV R3, UR7 ;  /* 0x0000000700037c02 */ /* 0x002fee0008000f00 */
.L_x_153:
[----:B-1----:R1:W2:Y:S02]  /*b230*/  SYNCS.PHASECHK.TRANS64.TRYWAIT P0, [R3+URZ+0x58], R12 ;  /* 0x0000580c030075a7 */ /* 0x0022a400080011ff */
[----:B--2---:R-:W-:Y:S05]  /*b240*/  @!P0 NANOSLEEP.SYNCS 0x989680 ;  /* 0x009896800000895d */ /* 0x004fea0003900000 */
[----:B------:R-:W2:Y:S02]  /*b250*/  @!P0 SYNCS.PHASECHK.TRANS64 P0, [R3+URZ+0x58], R12 ;  /* 0x0000580c030085a7 */ /* 0x000ea400080010ff */
[----:B--2---:R-:W-:Y:S05]  /*b260*/  @!P0 BRA `(.L_x_153) ;  /* 0xfffffffc00f08947 */ /* 0x004fea000383ffff */
[----:B------:R-:W-:Y:S05]  /*b270*/  BRA `(.L_x_154) ;  /* 0xffffff8c00a07947 */ /* 0x000fea000383ffff */
.L_x_73:
[----:B-1----:R-:W-:Y:S07]  /*b280*/  MOV R3, UR7 ;  /* 0x0000000700037c02 */ /* 0x002fee0008000f00 */
.L_x_155:
[----:B-1----:R1:W2:Y:S02]  /*b290*/  SYNCS.PHASECHK.TRANS64.TRYWAIT P0, [R3+URZ+0x60], R12 ;  /* 0x0000600c030075a7 */ /* 0x0022a400080011ff */
[----:B--2---:R-:W-:Y:S05]  /*b2a0*/  @!P0 NANOSLEEP.SYNCS 0x989680 ;  /* 0x009896800000895d */ /* 0x004fea0003900000 */
[----:B------:R-:W2:Y:S02]  /*b2b0*/  @!P0 SYNCS.PHASECHK.TRANS64 P0, [R3+URZ+0x60], R12 ;  /* 0x0000600c030085a7 */ /* 0x000ea400080010ff */
[----:B--2---:R-:W-:Y:S05]  /*b2c0*/  @!P0 BRA `(.L_x_155) ;  /* 0xfffffffc00f08947 */ /* 0x004fea000383ffff */
[----:B------:R-:W-:Y:S05]  /*b2d0*/  BRA `(.L_x_156) ;  /* 0xffffff8c00e87947 */ /* 0x000fea000383ffff */
.L_x_74:
[----:B------:R-:W-:Y:S07]  /*b2e0*/  MOV R3, UR7 ;  /* 0x0000000700037c02 */ /* 0x000fee0008000f00 */
.L_x_157:
[----:B-1----:R1:W2:Y:S02]  /*b2f0*/  SYNCS.PHASECHK.TRANS64.TRYWAIT P0, [R3+URZ+0x68], R12 ;  /* 0x0000680c030075a7 */ /* 0x0022a400080011ff */
[----:B--2---:R-:W-:Y:S05]  /*b300*/  @!P0 NANOSLEEP.SYNCS 0x989680 ;  /* 0x009896800000895d */ /* 0x004fea0003900000 */
[----:B------:R-:W2:Y:S02]  /*b310*/  @!P0 SYNCS.PHASECHK.TRANS64 P0, [R3+URZ+0x68], R12 ;  /* 0x0000680c030085a7 */ /* 0x000ea400080010ff */
[----:B--2---:R-:W-:Y:S05]  /*b320*/  @!P0 BRA `(.L_x_157) ;  /* 0xfffffffc00f08947 */ /* 0x004fea000383ffff */
[----:B------:R-:W-:Y:S05]  /*b330*/  BRA `(.L_x_158) ;  /* 0xffffff9000707947 */ /* 0x000fea000383ffff */
.L_x_76:
[----:B------:R-:W-:-:S07]  /*b340*/  MOV R0, UR7 ;  /* 0x0000000700007c02 */ /* 0x000fce0008000f00 */
.L_x_159:
[----:B-1----:R1:W3:Y:S02]  /*b350*/  SYNCS.PHASECHK.TRANS64.TRYWAIT P0, [R0+URZ+0x50], R3 ;  /* 0x00005003000075a7 */ /* 0x0022e400080011ff */
[----:B---3--:R-:W-:Y:S05]  /*b360*/  @!P0 NANOSLEEP.SYNCS 0x989680 ;  /* 0x009896800000895d */ /* 0x008fea0003900000 */
[----:B------:R-:W3:Y:S02]  /*b370*/  @!P0 SYNCS.PHASECHK.TRANS64 P0, [R0+URZ+0x50], R3 ;  /* 0x00005003000085a7 */ /* 0x000ee400080010ff */
[----:B---3--:R-:W-:Y:S05]  /*b380*/  @!P0 BRA `(.L_x_159) ;  /* 0xfffffffc00f08947 */ /* 0x008fea000383ffff */
[----:B------:R-:W-:Y:S05]  /*b390*/  BRA `(.L_x_160) ;  /* 0xffffff9000e07947 */ /* 0x000fea000383ffff */
.L_x_77:
[----:B-1----:R-:W-:-:S07]  /*b3a0*/  MOV R0, UR7 ;  /* 0x0000000700007c02 */ /* 0x002fce0008000f00 */
.L_x_161:
[----:B-1----:R1:W3:Y:S02]  /*b3b0*/  SYNCS.PHASECHK.TRANS64.TRYWAIT P0, [R0+URZ+0x58], R3 ;  /* 0x00005803000075a7 */ /* 0x0022e400080011ff */
[----:B---3--:R-:W-:Y:S05]  /*b3c0*/  @!P0 NANOSLEEP.SYNCS 0x989680 ;  /* 0x009896800000895d */ /* 0x008fea0003900000 */
[----:B------:R-:W3:Y:S02]  /*b3d0*/  @!P0 SYNCS.PHASECHK.TRANS64 P0, [R0+URZ+0x58], R3 ;  /* 0x00005803000085a7 */ /* 0x000ee400080010ff */
[----:B---3--:R-:W-:Y:S05]  /*b3e0*/  @!P0 BRA `(.L_x_161) ;  /* 0xfffffffc00f08947 */ /* 0x008fea000383ffff */
[----:B------:R-:W-:Y:S05]  /*b3f0*/  BRA `(.L_x_162) ;  /* 0xffffff9000d07947 */ /* 0x000fea000383ffff */
.L_x_78:
[----:B-1----:R-:W-:-:S07]  /*b400*/  MOV R0, UR7 ;  /* 0x0000000700007c02 */ /* 0x002fce0008000f00 */
.L_x_163:
[----:B-1----:R1:W3:Y:S02]  /*b410*/  SYNCS.PHASECHK.TRANS64.TRYWAIT P0, [R0+URZ+0x60], R3 ;  /* 0x00006003000075a7 */ /* 0x0022e400080011ff */
[----:B---3--:R-:W-:Y:S05]  /*b420*/  @!P0 NANOSLEEP.SYNCS 0x989680 ;  /* 0x009896800000895d */ /* 0x008fea0003900000 */
[----:B------:R-:W3:Y:S02]  /*b430*/  @!P0 SYNCS.PHASECHK.TRANS64 P0, [R0+URZ+0x60], R3 ;  /* 0x00006003000085a7 */ /* 0x000ee400080010ff */
[----:B---3--:R-:W-:Y:S05]  /*b440*/  @!P0 BRA `(.L_x_163) ;  /* 0xfffffffc00f08947 */ /* 0x008fea000383ffff */
[----:B------:R-:W-:Y:S05]  /*b450*/  BRA `(.L_x_164) ;  /* 0xffffff9000c07947 */ /* 0x000fea000383ffff */
.L_x_80:
[----:B--2---:R2:W4:Y:S02]  /*b460*/  SYNCS.PHASECHK.TRANS64.TRYWAIT P0, [R0+URZ+0x80], R3 ;  /* 0x00008003000075a7 */ /* 0x00452400080011ff */
[----:B----4-:R-:W-:Y:S05]  /*b470*/  @!P0 NANOSLEEP.SYNCS 0x989680 ;  /* 0x009896800000895d */ /* 0x010fea0003900000 */
[----:B------:R-:W4:Y:S02]  /*b480*/  @!P0 SYNCS.PHASECHK.TRANS64 P0, [R0+URZ+0x80], R3 ;  /* 0x00008003000085a7 */ /* 0x000f2400080010ff */
[----:B----4-:R-:W-:Y:S05]  /*b490*/  @!P0 BRA `(.L_x_80) ;  /* 0xfffffffc00f08947 */ /* 0x010fea000383ffff */
[----:B------:R-:W-:Y:S05]  /*b4a0*/  BRA `(.L_x_165) ;  /* 0xffffff9400947947 */ /* 0x000fea000383ffff */
.L_x_91:
[----:B-1----:R-:W-:Y:S04]  /*b4b0*/  MOV R2, UR48 ;  /* 0x0000003000027c02 */ /* 0x002fe80008000f00 */
[----:B------:R1:W3:Y:S03]  /*b4c0*/  SYNCS.PHASECHK.TRANS64.TRYWAIT P1, [R2+URZ+0x30], R3 ;  /* 0x00003003020075a7 */ /* 0x0002e600080211ff */
[----:B---3--:R-:W-:Y:S05]  /*b4d0*/  @!P1 NANOSLEEP.SYNCS 0x989680 ;  /* 0x009896800000995d */ /* 0x008fea0003900000 */
[----:B------:R-:W3:Y:S02]  /*b4e0*/  @!P1 SYNCS.PHASECHK.TRANS64 P1, [R2+URZ+0x30], R3 ;  /* 0x00003003020095a7 */ /* 0x000ee400080210ff */
[----:B---3--:R-:W-:Y:S05]  /*b4f0*/  @!P1 BRA `(.L_x_91) ;  /* 0xfffffffc00ec9947 */ /* 0x008fea000383ffff */
[----:B------:R-:W-:Y:S05]  /*b500*/  BRA `(.L_x_90) ;  /* 0xffffffa400147947 */ /* 0x000fea000383ffff */
.L_x_93:
[----:B-1----:R1:W4:Y:S02]  /*b510*/  SYNCS.PHASECHK.TRANS64.TRYWAIT P0, [R87+URZ+0xa0], R0 ;  /* 0x0000a000570075a7 */ /* 0x00232400080011ff */
[----:B----4-:R-:W-:Y:S05]  /*b520*/  @!P0 NANOSLEEP.SYNCS 0x989680 ;  /* 0x009896800000895d */ /* 0x010fea0003900000 */
[----:B------:R-:W4:Y:S02]  /*b530*/  @!P0 SYNCS.PHASECHK.TRANS64 P0, [R87+URZ+0xa0], R0 ;  /* 0x0000a000570085a7 */ /* 0x000f2400080010ff */
[----:B----4-:R-:W-:Y:S05]  /*b540*/  @!P0 BRA `(.L_x_93) ;  /* 0xfffffffc00f08947 */ /* 0x010fea000383ffff */
[----:B------:R-:W-:Y:S05]  /*b550*/  BRA `(.L_x_92) ;  /* 0xffffffa4004c7947 */ /* 0x000fea000383ffff */
.L_x_102:
[----:B--2---:R2:W4:Y:S02]  /*b560*/  SYNCS.PHASECHK.TRANS64.TRYWAIT P0, [R3+URZ+0x30], R0 ;  /* 0x00003000030075a7 */ /* 0x00452400080011ff */
[----:B----4-:R-:W-:Y:S05]  /*b570*/  @!P0 NANOSLEEP.SYNCS 0x989680 ;  /* 0x009896800000895d */ /* 0x010fea0003900000 */
[----:B------:R-:W4:Y:S02]  /*b580*/  @!P0 SYNCS.PHASECHK.TRANS64 P0, [R3+URZ+0x30], R0 ;  /* 0x00003000030085a7 */ /* 0x000f2400080010ff */
[----:B----4-:R-:W-:Y:S05]  /*b590*/  @!P0 BRA `(.L_x_102) ;  /* 0xfffffffc00f08947 */ /* 0x010fea000383ffff */
[----:B------:R-:W-:Y:S05]  /*b5a0*/  BRA `(.L_x_101) ;  /* 0xffffffb400f87947 */ /* 0x000fea000383ffff */
.L_x_110:
[----:B-1----:R1:W4:Y:S02]  /*b5b0*/  SYNCS.PHASECHK.TRANS64.TRYWAIT P0, [R0+URZ+0x30], R7 ;  /* 0x00003007000075a7 */ /* 0x00232400080011ff */
[----:B----4-:R-:W-:Y:S05]  /*b5c0*/  @!P0 NANOSLEEP.SYNCS 0x989680 ;  /* 0x009896800000895d */ /* 0x010fea0003900000 */
[----:B------:R-:W4:Y:S02]  /*b5d0*/  @!P0 SYNCS.PHASECHK.TRANS64 P0, [R0+URZ+0x30], R7 ;  /* 0x00003007000085a7 */ /* 0x000f2400080010ff */
[----:B----4-:R-:W-:Y:S05]  /*b5e0*/  @!P0 BRA `(.L_x_110) ;  /* 0xfffffffc00f08947 */ /* 0x010fea000383ffff */
[----:B------:R-:W-:Y:S05]  /*b5f0*/  BRA `(.L_x_109) ;  /* 0xffffffc800ec7947 */ /* 0x000fea000383ffff */
.L_x_118:
[----:B-1----:R1:W2:Y:S02]  /*b600*/  SYNCS.PHASECHK.TRANS64.TRYWAIT P0, [R3+URZ+0x30], R0 ;  /* 0x00003000030075a7 */ /* 0x0022a400080011ff */
[----:B--2---:R-:W-:Y:S05]  /*b610*/  @!P0 NANOSLEEP.SYNCS 0x989680 ;  /* 0x009896800000895d */ /* 0x004fea0003900000 */
[----:B------:R-:W2:Y:S02]  /*b620*/  @!P0 SYNCS.PHASECHK.TRANS64 P0, [R3+URZ+0x30], R0 ;  /* 0x00003000030085a7 */ /* 0x000ea400080010ff */
[----:B--2---:R-:W-:Y:S05]  /*b630*/  @!P0 BRA `(.L_x_118) ;  /* 0xfffffffc00f08947 */ /* 0x004fea000383ffff */
[----:B------:R-:W-:Y:S05]  /*b640*/  BRA `(.L_x_117) ;  /* 0xffffffdc00e07947 */ /* 0x000fea000383ffff */
        .weak           $__internal_0_$__cuda_sm10x_tcgen05_guardrail_trap_col_being_dealloced_not_returned_by_alloc
        .type           $__internal_0_$__cuda_sm10x_tcgen05_guardrail_trap_col_being_dealloced_not_returned_by_alloc,@function
        .size           $__internal_0_$__cuda_sm10x_tcgen05_guardrail_trap_col_being_dealloced_not_returned_by_alloc,($__internal_1_$__cuda_sm10x_tcgen05_guardrail_trap_phase_invalid_during_alloc - $__internal_0_$__cuda_sm10x_tcgen05_guardrail_trap_col_being_dealloced_not_returned_by_alloc)
$__internal_0_$__cuda_sm10x_tcgen05_guardrail_trap_col_being_dealloced_not_returned_by_alloc:
[----:B------:R-:W-:Y:S05]  /*b650*/  BPT.TRAP 0x1 ;  /* 0x000000040000795c */ /* 0x000fea0000300000 */
[----:B------:R-:W-:-:S04]  /*b660*/  HFMA2 R3, -RZ, RZ, 0, 0 ;  /* 0x00000000ff037431 */ /* 0x000fc800000001ff */
[----:B------:R-:W-:Y:S05]  /*b670*/  RET.REL.NODEC R2 `(_ZN7cutlass13device_kernelINS_4gemm6kernel13GemmUniversalIN4cute5tupleIJiiiiEEENS1_10collective13CollectiveMmaINS1_35MainloopSm100TmaUmmaWarpSpecializedILi3ELi2ELi2ENS5_IJNS4_1CILi1EEESB_SB_EEEEENS5_IJNSA_ILi128EEENSA_ILi256EEENSA_ILi64EEEEEENS_10bfloat16_tENS5_IJlSB_lEEESI_SJ_NS4_8TiledMMAINS4_8MMA_AtomIJNS4_20SM100_MMA_F16BF16_SSISI_SI_fLi128ELi256ELNS4_4UMMA5MajorE0ELSO_0ELNSN_7ScaleInE0ELSP_0EEEEEENS4_6LayoutISC_NS5_IJNSA_ILi0EEEST_ST_EEEEENS5_IJNS4_10UnderscoreESW_SW_EEEEENS4_13SM90_TMA_LOADENS4_14ComposedLayoutINS4_7SwizzleILi3ELi4ELi3EEENS4_18smem_ptr_flag_bitsILi16EEENSS_INS5_IJNSA_ILi8EEESG_EEENS5_IJSG_SB_EEEEEEEvNS4_8identityESZ_S19_vS1A_EENS_8epilogue10collective18CollectiveEpilogueINS1C_23Sm100TmaWarpSpecializedILi4ELi2ELi64ELb1ELb0EEEJSH_NS5_IJNSS_ISE_SB_EENSS_ISG_SB_EEEEESI_SJ_SI_SJ_NS1C_6fusion15FusionCallbacksIS1G_NS1K_17LinearCombinationISI_fSI_fLNS_15FloatRoundStyleE2EEESH_S1J_JEEENS4_5SM1004TMEM4LOAD26SM100_TMEM_LOAD_32dp32b64xESZ_S19_NS4_39AutoVectorizingCopyWithAssumedAlignmentILi128EEENS4_14SM90_TMA_STOREES19_S1V_S1V_EEEvvEEEEvNT_6ParamsE) ;  /* 0xffffff4802607950 */ /* 0x000fea0003c3ffff */
        .weak           $__internal_1_$__cuda_sm10x_tcgen05_guardrail_trap_phase_invalid_during_alloc
        .type           $__internal_1_$__cuda_sm10x_tcgen05_guardrail_trap_phase_invalid_during_alloc,@function
        .size           $__internal_1_$__cuda_sm10x_tcgen05_guardrail_trap_phase_invalid_during_alloc,($__internal_2_$__cuda_sm10x_tcgen05_guardrail_trap_unallocated_columns_being_dealloced - $__internal_1_$__cuda_sm10x_tcgen05_guardrail_trap_phase_invalid_during_alloc)
$__internal_1_$__cuda_sm10x_tcgen05_guardrail_trap_phase_invalid_during_alloc:
[----:B------:R-:W-:Y:S05]  /*b680*/  BPT.TRAP 0x1 ;  /* 0x000000040000795c */ /* 0x000fea0000300000 */
[----:B------:R-:W-:-:S04]  /*b690*/  MOV R3, 0x0 ;  /* 0x0000000000037802 */ /* 0x000fc80000000f00 */
[----:B------:R-:W-:Y:S05]  /*b6a0*/  RET.REL.NODEC R2 `(_ZN7cutlass13device_kernelINS_4gemm6kernel13GemmUniversalIN4cute5tupleIJiiiiEEENS1_10collective13CollectiveMmaINS1_35MainloopSm100TmaUmmaWarpSpecializedILi3ELi2ELi2ENS5_IJNS4_1CILi1EEESB_SB_EEEEENS5_IJNSA_ILi128EEENSA_ILi256EEENSA_ILi64EEEEEENS_10bfloat16_tENS5_IJlSB_lEEESI_SJ_NS4_8TiledMMAINS4_8MMA_AtomIJNS4_20SM100_MMA_F16BF16_SSISI_SI_fLi128ELi256ELNS4_4UMMA5MajorE0ELSO_0ELNSN_7ScaleInE0ELSP_0EEEEEENS4_6LayoutISC_NS5_IJNSA_ILi0EEEST_ST_EEEEENS5_IJNS4_10UnderscoreESW_SW_EEEEENS4_13SM90_TMA_LOADENS4_14ComposedLayoutINS4_7SwizzleILi3ELi4ELi3EEENS4_18smem_ptr_flag_bitsILi16EEENSS_INS5_IJNSA_ILi8EEESG_EEENS5_IJSG_SB_EEEEEEEvNS4_8identityESZ_S19_vS1A_EENS_8epilogue10collective18CollectiveEpilogueINS1C_23Sm100TmaWarpSpecializedILi4ELi2ELi64ELb1ELb0EEEJSH_NS5_IJNSS_ISE_SB_EENSS_ISG_SB_EEEEESI_SJ_SI_SJ_NS1C_6fusion15FusionCallbacksIS1G_NS1K_17LinearCombinationISI_fSI_fLNS_15FloatRoundStyleE2EEESH_S1J_JEEENS4_5SM1004TMEM4LOAD26SM100_TMEM_LOAD_32dp32b64xESZ_S19_NS4_39AutoVectorizingCopyWithAssumedAlignmentILi128EEENS4_14SM90_TMA_STOREES19_S1V_S1V_EEEvvEEEEvNT_6ParamsE) ;  /* 0xffffff4802547950 */ /* 0x000fea0003c3ffff */
        .weak           $__internal_2_$__cuda_sm10x_tcgen05_guardrail_trap_unallocated_columns_being_dealloced
        .type           $__internal_2_$__cuda_sm10x_tcgen05_guardrail_trap_unallocated_columns_being_dealloced,@function
        .size           $__internal_2_$__cuda_sm10x_tcgen05_guardrail_trap_unallocated_columns_being_dealloced,(.L_x_167 - $__internal_2_$__cuda_sm10x_tcgen05_guardrail_trap_unallocated_columns_being_dealloced)
$__internal_2_$__cuda_sm10x_tcgen05_guardrail_trap_unallocated_columns_being_dealloced:
[----:B------:R-:W-:Y:S05]  /*b6b0*/  BPT.TRAP 0x1 ;  /* 0x000000040000795c */ /* 0x000fea0000300000 */
[----:B------:R-:W-:-:S04]  /*b6c0*/  HFMA2 R3, -RZ, RZ, 0, 0 ;  /* 0x00000000ff037431 */ /* 0x000fc800000001ff */
[----:B------:R-:W-:Y:S05]  /*b6d0*/  RET.REL.NODEC R2 `(_ZN7cutlass13device_kernelINS_4gemm6kernel13GemmUniversalIN4cute5tupleIJiiiiEEENS1_10collective13CollectiveMmaINS1_35MainloopSm100TmaUmmaWarpSpecializedILi3ELi2ELi2ENS5_IJNS4_1CILi1EEESB_SB_EEEEENS5_IJNSA_ILi128EEENSA_ILi256EEENSA_ILi64EEEEEENS_10bfloat16_tENS5_IJlSB_lEEESI_SJ_NS4_8TiledMMAINS4_8MMA_AtomIJNS4_20SM100_MMA_F16BF16_SSISI_SI_fLi128ELi256ELNS4_4UMMA5MajorE0ELSO_0ELNSN_7ScaleInE0ELSP_0EEEEEENS4_6LayoutISC_NS5_IJNSA_ILi0EEEST_ST_EEEEENS5_IJNS4_10UnderscoreESW_SW_EEEEENS4_13SM90_TMA_LOADENS4_14ComposedLayoutINS4_7SwizzleILi3ELi4ELi3EEENS4_18smem_ptr_flag_bitsILi16EEENSS_INS5_IJNSA_ILi8EEESG_EEENS5_IJSG_SB_EEEEEEEvNS4_8identityESZ_S19_vS1A_EENS_8epilogue10collective18CollectiveEpilogueINS1C_23Sm100TmaWarpSpecializedILi4ELi2ELi64ELb1ELb0EEEJSH_NS5_IJNSS_ISE_SB_EENSS_ISG_SB_EEEEESI_SJ_SI_SJ_NS1C_6fusion15FusionCallbacksIS1G_NS1K_17LinearCombinationISI_fSI_fLNS_15FloatRoundStyleE2EEESH_S1J_JEEENS4_5SM1004TMEM4LOAD26SM100_TMEM_LOAD_32dp32b64xESZ_S19_NS4_39AutoVectorizingCopyWithAssumedAlignmentILi128EEENS4_14SM90_TMA_STOREES19_S1V_S1V_EEEvvEEEEvNT_6ParamsE) ;  /* 0xffffff4802487950 */ /* 0x000fea0003c3ffff */
.L_x_166:
[----:B------:R-:W-:-:S00]  /*b6e0*/  BRA `(.L_x_166) ;  /* 0xfffffffc00fc7947 */ /* 0x000fc0000383ffff */
[----:B------:R-:W-:-:S00]  /*b6f0*/  NOP ;  /* 0x0000000000007918 */ /* 0x000fc00000000000 */
        /* <DEDUP_REMOVED lines=8> */
.L_x_167:


//--------------------- .nv.global.init           --------------------------
	.section	.nv.global.init,"aw",@progbits
.nv.global.init:
	.type		$str$27,@object
	.size		$str$27,($str$28 - $str$27)
$str$27:
        /*0000*/ 	.byte	0x28, 0x61, 0x64, 0x64, 0x72, 0x65, 0x73, 0x73, 0x20, 0x26, 0x20, 0x6d, 0x61, 0x73, 0x6b, 0x29
        /*0010*/ 	.byte	0x20, 0x3d, 0x3d, 0x20, 0x30, 0x00
	.type		$str$28,@object
	.size		$str$28,($str$26 - $str$28)
$str$28:
        /*0016*/ 	.byte	0x2f, 0x74, 0x6d, 0x70, 0x2f, 0x63, 0x75, 0x74, 0x6c, 0x61, 0x73, 0x73, 0x5f, 0x73, 0x77, 0x65
        /*0026*/ 	.byte	0x65, 0x70, 0x5f, 0x73, 0x72, 0x63, 0x2f, 0x69, 0x6e, 0x63, 0x6c, 0x75, 0x64, 0x65, 0x2f, 0x63
        /*0036*/ 	.byte	0x75, 0x74, 0x65, 0x2f, 0x70, 0x6f, 0x69, 0x6e, 0x74, 0x65, 0x72, 0x5f, 0x66, 0x6c, 0x61, 0x67
        /*0046*/ 	.byte	0x67, 0x65, 0x64, 0x2e, 0x68, 0x70, 0x70, 0x00
	.type		$str$26,@object
	.size		$str$26,($str$25 - $str$26)
$str$26:
        /*004e*/ 	.byte	0x2f, 0x74, 0x6d, 0x70, 0x2f, 0x63, 0x75, 0x74, 0x6c, 0x61, 0x73, 0x73, 0x5f, 0x73, 0x77, 0x65
        /*005e*/ 	.byte	0x65, 0x70, 0x5f, 0x73, 0x72, 0x63, 0x2f, 0x69, 0x6e, 0x63, 0x6c, 0x75, 0x64, 0x65, 0x2f, 0x63
        /*006e*/ 	.byte	0x75, 0x74, 0x65, 0x2f, 0x61, 0x74, 0x6f, 0x6d, 0x2f, 0x63, 0x6f, 0x70, 0x79, 0x5f, 0x74, 0x72
        /*007e*/ 	.byte	0x61, 0x69, 0x74, 0x73, 0x5f, 0x73, 0x6d, 0x31, 0x30, 0x30, 0x2e, 0x68, 0x70, 0x70, 0x00
	.type		$str$25,@object
	.size		$str$25,(__unnamed_1 - $str$25)
$str$25:
        /*008d*/ 	.byte	0x28, 0x28, 0x75, 0x69, 0x6e, 0x74, 0x33, 0x32, 0x5f, 0x74, 0x28, 0x74, 0x68, 0x72, 0x65, 0x61
        /*009d*/ 	.byte	0x64, 0x49, 0x64, 0x78, 0x2e, 0x78, 0x29, 0x20, 0x2f, 0x20, 0x33, 0x32, 0x29, 0x20, 0x25, 0x20
        /*00ad*/ 	.byte	0x34, 0x29, 0x20, 0x3d, 0x3d, 0x20, 0x28, 0x28, 0x28, 0x74, 0x6d, 0x65, 0x6d, 0x5f, 0x61, 0x64
        /*00bd*/ 	.byte	0x64, 0x72, 0x20, 0x3e, 0x3e, 0x20, 0x31, 0x36, 0x29, 0x20, 0x2f, 0x20, 0x33, 0x32, 0x29, 0x20
        /*00cd*/ 	.byte	0x25, 0x20, 0x34, 0x29, 0x00
	.type		__unnamed_1,@object
	.size		__unnamed_1,(__unnamed_2 - __unnamed_1)
__unnamed_1:
        /*00d2*/ 	.byte	0x61, 0x75, 0x74, 0x6f, 0x20, 0x63, 0x75, 0x74, 0x65, 0x3a, 0x3a, 0x61, 0x73, 0x5f, 0x70, 0x6f
        /* <DEDUP_REMOVED lines=24> */
        /*0262*/ 	.byte	0x38, 0x31, 0x39, 0x32, 0x3e, 0x3e, 0x3e, 0x3e, 0x5d, 0x00
	.type		__unnamed_2,@object
	.size		__unnamed_2,(.L_2 - __unnamed_2)
__unnamed_2:
        /* <DEDUP_REMOVED lines=43> */
        /*051c*/ 	.byte	0x74, 0x65, 0x3a, 0x3a, 0x43, 0x3c, 0x30, 0x3e, 0x3e, 0x3e, 0x3e, 0x5d, 0x00
.L_2:


//--------------------- .nv.shared._ZN7cutlass13device_kernelINS_4gemm6kernel13GemmUniversalIN4cute5tupleIJiiiiEEENS1_10collective13CollectiveMmaINS1_35MainloopSm100TmaUmmaWarpSpecializedILi3ELi2ELi2ENS5_IJNS4_1CILi1EEESB_SB_EEEEENS5_IJNSA_ILi128EEENSA_ILi256EEENSA_ILi64EEEEEENS_10bfloat16_tENS5_IJlSB_lEEESI_SJ_NS4_8TiledMMAINS4_8MMA_AtomIJNS4_20SM100_MMA_F16BF16_SSISI_SI_fLi128ELi256ELNS4_4UMMA5MajorE0ELSO_0ELNSN_7ScaleInE0ELSP_0EEEEEENS4_6LayoutISC_NS5_IJNSA_ILi0EEEST_ST_EEEEENS5_IJNS4_10UnderscoreESW_SW_EEEEENS4_13SM90_TMA_LOADENS4_14ComposedLayoutINS4_7SwizzleILi3ELi4ELi3EEENS4_18smem_ptr_flag_bitsILi16EEENSS_INS5_IJNSA_ILi8EEESG_EEENS5_IJSG_SB_EEEEEEEvNS4_8identityESZ_S19_vS1A_EENS_8epilogue10collective18CollectiveEpilogueINS1C_23Sm100TmaWarpSpecializedILi4ELi2ELi64ELb1ELb0EEEJSH_NS5_IJNSS_ISE_SB_EENSS_ISG_SB_EEEEESI_SJ_SI_SJ_NS1C_6fusion15FusionCallbacksIS1G_NS1K_17LinearCombinationISI_fSI_fLNS_15FloatRoundStyleE2EEESH_S1J_JEEENS4_5SM1004TMEM4LOAD26SM100_TMEM_LOAD_32dp32b64xESZ_S19_NS4_39AutoVectorizingCopyWithAssumedAlignmentILi128EEENS4_14SM90_TMA_STOREES19_S1V_S1V_EEEvvEEEEvNT_6ParamsE --------------------------
	.section	.nv.shared._ZN7cutlass13device_kernelINS_4gemm6kernel13GemmUniversalIN4cute5tupleIJiiiiEEENS1_10collective13CollectiveMmaINS1_35MainloopSm100TmaUmmaWarpSpecializedILi3ELi2ELi2ENS5_IJNS4_1CILi1EEESB_SB_EEEEENS5_IJNSA_ILi128EEENSA_ILi256EEENSA_ILi64EEEEEENS_10bfloat16_tENS5_IJlSB_lEEESI_SJ_NS4_8TiledMMAINS4_8MMA_AtomIJNS4_20SM100_MMA_F16BF16_SSISI_SI_fLi128ELi256ELNS4_4UMMA5MajorE0ELSO_0ELNSN_7ScaleInE0ELSP_0EEEEEENS4_6LayoutISC_NS5_IJNSA_ILi0EEEST_ST_EEEEENS5_IJNS4_10UnderscoreESW_SW_EEEEENS4_13SM90_TMA_LOADENS4_14ComposedLayoutINS4_7SwizzleILi3ELi4ELi3EEENS4_18smem_ptr_flag_bitsILi16EEENSS_INS5_IJNSA_ILi8EEESG_EEENS5_IJSG_SB_EEEEEEEvNS4_8identityESZ_S19_vS1A_EENS_8epilogue10collective18CollectiveEpilogueINS1C_23Sm100TmaWarpSpecializedILi4ELi2ELi64ELb1ELb0EEEJSH_NS5_IJNSS_ISE_SB_EENSS_ISG_SB_EEEEESI_SJ_SI_SJ_NS1C_6fusion15FusionCallbacksIS1G_NS1K_17LinearCombinationISI_fSI_fLNS_15FloatRoundStyleE2EEESH_S1J_JEEENS4_5SM1004TMEM4LOAD26SM100_TMEM_LOAD_32dp32b64xESZ_S19_NS4_39AutoVectorizingCopyWithAssumedAlignmentILi128EEENS4_14SM90_TMA_STOREES19_S1V_S1V_EEEvvEEEEvNT_6ParamsE,"aw",@nobits
	.sectionflags	@""
	.align	16
	.zero		1024


//--------------------- .nv.shared.reserved.0     --------------------------
	.section	.nv.shared.reserved.0,"aw",@nobits
	.weak		__nv_reservedSMEM_offset_0_alias
	.size		__nv_reservedSMEM_offset_0_alias, 0, 64
	.other		__nv_reservedSMEM_offset_0_alias,@"STO_CUDA_RESERVED_SHARED STV_DEFAULT"
__nv_reservedSMEM_offset_0_alias:
	.zero		0
.nv.shared.reserved.0:
	.zero		64
	.weak		__nv_reservedSMEM_tcgen05_partition
	.type		__nv_reservedSMEM_tcgen05_partition,@object
	.size		__nv_reservedSMEM_tcgen05_partition,(.L_0 - __nv_reservedSMEM_tcgen05_partition)
__nv_reservedSMEM_tcgen05_partition:
	.zero		32
.L_0:


//--------------------- .nv.global                --------------------------
	.section	.nv.global,"aw",@nobits
.nv.global:
	.type		_ZN40_INTERNAL_03e4a87b_4_k_cu_858abd41_351264cute1_E,@object
	.size		_ZN40_INTERNAL_03e4a87b_4_k_cu_858abd41_351264cute1_E,(_ZN40_INTERNAL_03e4a87b_4_k_cu_858abd41_351264cuda3std3__45__cpo6cbeginE - _ZN40_INTERNAL_03e4a87b_4_k_cu_858abd41_351264cute1_E)
_ZN40_INTERNAL_03e4a87b_4_k_cu_858abd41_351264cute1_E:
	.zero		1
	.type		_ZN40_INTERNAL_03e4a87b_4_k_cu_858abd41_351264cuda3std3__45__cpo6cbeginE,@object
	.size		_ZN40_INTERNAL_03e4a87b_4_k_cu_858abd41_351264cuda3std3__45__cpo6cbeginE,(_ZN40_INTERNAL_03e4a87b_4_k_cu_858abd41_351264cuda3std3__48in_placeE - _ZN40_INTERNAL_03e4a87b_4_k_cu_858abd41_351264cuda3std3__45__cpo6cbeginE)
_ZN40_INTERNAL_03e4a87b_4_k_cu_858abd41_351264cuda3std3__45__cpo6cbeginE:
	.zero		1
	.type		_ZN40_INTERNAL_03e4a87b_4_k_cu_858abd41_351264cuda3std3__48in_placeE,@object
	.size		_ZN40_INTERNAL_03e4a87b_4_k_cu_858abd41_351264cuda3std3__48in_placeE,(_ZN40_INTERNAL_03e4a87b_4_k_cu_858abd41_351264cuda3std6ranges3__45__cpo9iter_moveE - _ZN40_INTERNAL_03e4a87b_4_k_cu_858abd41_351264cuda3std3__48in_placeE)
_ZN40_INTERNAL_03e4a87b_4_k_cu_858abd41_351264cuda3std3__48in_placeE:
	.zero		1
	.type		_ZN40_INTERNAL_03e4a87b_4_k_cu_858abd41_351264cuda3std6ranges3__45__cpo9iter_moveE,@object
	.size		_ZN40_INTERNAL_03e4a87b_4_k_cu_858abd41_351264cuda3std6ranges3__45__cpo9iter_moveE,(_ZN40_INTERNAL_03e4a87b_4_k_cu_858abd41_351264cuda3std3__45__cpo5beginE - _ZN40_INTERNAL_03e4a87b_4_k_cu_858abd41_351264cuda3std6ranges3__45__cpo9iter_moveE)
_ZN40_INTERNAL_03e4a87b_4_k_cu_858abd41_351264cuda3std6ranges3__45__cpo9iter_moveE:
	.zero		1
	.type		_ZN40_INTERNAL_03e4a87b_4_k_cu_858abd41_351264cuda3std3__45__cpo5beginE,@object
	.size		_ZN40_INTERNAL_03e4a87b_4_k_cu_858abd41_351264cuda3std3__45__cpo5beginE,(_ZN40_INTERNAL_03e4a87b_4_k_cu_858abd41_351264cuda3std3__442_GLOBAL__N__03e4a87b_4_k_cu_858abd41_351266ignoreE - _ZN40_INTERNAL_03e4a87b_4_k_cu_858abd41_351264cuda3std3__45__cpo5beginE)
_ZN40_INTERNAL_03e4a87b_4_k_cu_858abd41_351264cuda3std3__45__cpo5beginE:
	.zero		1
	.type		_ZN40_INTERNAL_03e4a87b_4_k_cu_858abd41_351264cuda3std3__442_GLOBAL__N__03e4a87b_4_k_cu_858abd41_351266ignoreE,@object
	.size		_ZN40_INTERNAL_03e4a87b_4_k_cu_858abd41_351264cuda3std3__442_GLOBAL__N__03e4a87b_4_k_cu_858abd41_351266ignoreE,(_ZN40_INTERNAL_03e4a87b_4_k_cu_858abd41_351264cute7productE - _ZN40_INTERNAL_03e4a87b_4_k_cu_858abd41_351264cuda3std3__442_GLOBAL__N__03e4a87b_4_k_cu_858abd41_351266ignoreE)
_ZN40_INTERNAL_03e4a87b_4_k_cu_858abd41_351264cuda3std3__442_GLOBAL__N__03e4a87b_4_k_cu_858abd41_351266ignoreE:
	.zero		1
	.type		_ZN40_INTERNAL_03e4a87b_4_k_cu_858abd41_351264cute7productE,@object
	.size		_ZN40_INTERNAL_03e4a87b_4_k_cu_858abd41_351264cute7productE,(_ZN40_INTERNAL_03e4a87b_4_k_cu_858abd41_351264cuda3std3__45__cpo3endE - _ZN40_INTERNAL_03e4a87b_4_k_cu_858abd41_351264cute7productE)
_ZN40_INTERNAL_03e4a87b_4_k_cu_858abd41_351264cute7productE:
	.zero		1
	.type		_ZN40_INTERNAL_03e4a87b_4_k_cu_858abd41_351264cuda3std3__45__cpo3endE,@object
	.size		_ZN40_INTERNAL_03e4a87b_4_k_cu_858abd41_351264cuda3std3__45__cpo3endE,(_ZN40_INTERNAL_03e4a87b_4_k_cu_858abd41_351264cuda3std3__419piecewise_constructE - _ZN40_INTERNAL_03e4a87b_4_k_cu_858abd41_351264cuda3std3__45__cpo3endE)
_ZN40_INTERNAL_03e4a87b_4_k_cu_858abd41_351264cuda3std3__45__cpo3endE:
	.zero		1
	.type		_ZN40_INTERNAL_03e4a87b_4_k_cu_858abd41_351264cuda3std3__419piecewise_constructE,@object
	.size		_ZN40_INTERNAL_03e4a87b_4_k_cu_858abd41_351264cuda3std3__419piecewise_constructE,(_ZN40_INTERNAL_03e4a87b_4_k_cu_858abd41_351264cuda3std3__45__cpo4cendE - _ZN40_INTERNAL_03e4a87b_4_k_cu_858abd41_351264cuda3std3__419piecewise_constructE)
_ZN40_INTERNAL_03e4a87b_4_k_cu_858abd41_351264cuda3std3__419piecewise_constructE:
	.zero		1
	.type		_ZN40_INTERNAL_03e4a87b_4_k_cu_858abd41_351264cuda3std3__45__cpo4cendE,@object
	.size		_ZN40_INTERNAL_03e4a87b_4_k_cu_858abd41_351264cuda3std3__45__cpo4cendE,(_ZN40_INTERNAL_03e4a87b_4_k_cu_858abd41_351264cuda3std6ranges3__45__cpo4swapE - _ZN40_INTERNAL_03e4a87b_4_k_cu_858abd41_351264cuda3std3__45__cpo4cendE)
_ZN40_INTERNAL_03e4a87b_4_k_cu_858abd41_351264cuda3std3__45__cpo4cendE:
	.zero		1
	.type		_ZN40_INTERNAL_03e4a87b_4_k_cu_858abd41_351264cuda3std6ranges3__45__cpo4swapE,@object
	.size		_ZN40_INTERNAL_03e4a87b_4_k_cu_858abd41_351264cuda3std6ranges3__45__cpo4swapE,(.L_10 - _ZN40_INTERNAL_03e4a87b_4_k_cu_858abd41_351264cuda3std6ranges3__45__cpo4swapE)
_ZN40_INTERNAL_03e4a87b_4_k_cu_858abd41_351264cuda3std6ranges3__45__cpo4swapE:
	.zero		1
.L_10:


//--------------------- .nv.constant0._ZN7cutlass13device_kernelINS_4gemm6kernel13GemmUniversalIN4cute5tupleIJiiiiEEENS1_10collective13CollectiveMmaINS1_35MainloopSm100TmaUmmaWarpSpecializedILi3ELi2ELi2ENS5_IJNS4_1CILi1EEESB_SB_EEEEENS5_IJNSA_ILi128EEENSA_ILi256EEENSA_ILi64EEEEEENS_10bfloat16_tENS5_IJlSB_lEEESI_SJ_NS4_8TiledMMAINS4_8MMA_AtomIJNS4_20SM100_MMA_F16BF16_SSISI_SI_fLi128ELi256ELNS4_4UMMA5MajorE0ELSO_0ELNSN_7ScaleInE0ELSP_0EEEEEENS4_6LayoutISC_NS5_IJNSA_ILi0EEEST_ST_EEEEENS5_IJNS4_10UnderscoreESW_SW_EEEEENS4_13SM90_TMA_LOADENS4_14ComposedLayoutINS4_7SwizzleILi3ELi4ELi3EEENS4_18smem_ptr_flag_bitsILi16EEENSS_INS5_IJNSA_ILi8EEESG_EEENS5_IJSG_SB_EEEEEEEvNS4_8identityESZ_S19_vS1A_EENS_8epilogue10collective18CollectiveEpilogueINS1C_23Sm100TmaWarpSpecializedILi4ELi2ELi64ELb1ELb0EEEJSH_NS5_IJNSS_ISE_SB_EENSS_ISG_SB_EEEEESI_SJ_SI_SJ_NS1C_6fusion15FusionCallbacksIS1G_NS1K_17LinearCombinationISI_fSI_fLNS_15FloatRoundStyleE2EEESH_S1J_JEEENS4_5SM1004TMEM4LOAD26SM100_TMEM_LOAD_32dp32b64xESZ_S19_NS4_39AutoVectorizingCopyWithAssumedAlignmentILi128EEENS4_14SM90_TMA_STOREES19_S1V_S1V_EEEvvEEEEvNT_6ParamsE --------------------------
	.section	.nv.constant0._ZN7cutlass13device_kernelINS_4gemm6kernel13GemmUniversalIN4cute5tupleIJiiiiEEENS1_10collective13CollectiveMmaINS1_35MainloopSm100TmaUmmaWarpSpecializedILi3ELi2ELi2ENS5_IJNS4_1CILi1EEESB_SB_EEEEENS5_IJNSA_ILi128EEENSA_ILi256EEENSA_ILi64EEEEEENS_10bfloat16_tENS5_IJlSB_lEEESI_SJ_NS4_8TiledMMAINS4_8MMA_AtomIJNS4_20SM100_MMA_F16BF16_SSISI_SI_fLi128ELi256ELNS4_4UMMA5MajorE0ELSO_0ELNSN_7ScaleInE0ELSP_0EEEEEENS4_6LayoutISC_NS5_IJNSA_ILi0EEEST_ST_EEEEENS5_IJNS4_10UnderscoreESW_SW_EEEEENS4_13SM90_TMA_LOADENS4_14ComposedLayoutINS4_7SwizzleILi3ELi4ELi3EEENS4_18smem_ptr_flag_bitsILi16EEENSS_INS5_IJNSA_ILi8EEESG_EEENS5_IJSG_SB_EEEEEEEvNS4_8identityESZ_S19_vS1A_EENS_8epilogue10collective18CollectiveEpilogueINS1C_23Sm100TmaWarpSpecializedILi4ELi2ELi64ELb1ELb0EEEJSH_NS5_IJNSS_ISE_SB_EENSS_ISG_SB_EEEEESI_SJ_SI_SJ_NS1C_6fusion15FusionCallbacksIS1G_NS1K_17LinearCombinationISI_fSI_fLNS_15FloatRoundStyleE2EEESH_S1J_JEEENS4_5SM1004TMEM4LOAD26SM100_TMEM_LOAD_32dp32b64xESZ_S19_NS4_39AutoVectorizingCopyWithAssumedAlignmentILi128EEENS4_14SM90_TMA_STOREES19_S1V_S1V_EEEvvEEEEvNT_6ParamsE,"a",@progbits
	.sectionflags	@""
	.align	4
.nv.constant0._ZN7cutlass13device_kernelINS_4gemm6kernel13GemmUniversalIN4cute5tupleIJiiiiEEENS1_10collective13CollectiveMmaINS1_35MainloopSm100TmaUmmaWarpSpecializedILi3ELi2ELi2ENS5_IJNS4_1CILi1EEESB_SB_EEEEENS5_IJNSA_ILi128EEENSA_ILi256EEENSA_ILi64EEEEEENS_10bfloat16_tENS5_IJlSB_lEEESI_SJ_NS4_8TiledMMAINS4_8MMA_AtomIJNS4_20SM100_MMA_F16BF16_SSISI_SI_fLi128ELi256ELNS4_4UMMA5MajorE0ELSO_0ELNSN_7ScaleInE0ELSP_0EEEEEENS4_6LayoutISC_NS5_IJNSA_ILi0EEEST_ST_EEEEENS5_IJNS4_10UnderscoreESW_SW_EEEEENS4_13SM90_TMA_LOADENS4_14ComposedLayoutINS4_7SwizzleILi3ELi4ELi3EEENS4_18smem_ptr_flag_bitsILi16EEENSS_INS5_IJNSA_ILi8EEESG_EEENS5_IJSG_SB_EEEEEEEvNS4_8identityESZ_S19_vS1A_EENS_8epilogue10collective18CollectiveEpilogueINS1C_23Sm100TmaWarpSpecializedILi4ELi2ELi64ELb1ELb0EEEJSH_NS5_IJNSS_ISE_SB_EENSS_ISG_SB_EEEEESI_SJ_SI_SJ_NS1C_6fusion15FusionCallbacksIS1G_NS1K_17LinearCombinationISI_fSI_fLNS_15FloatRoundStyleE2EEESH_S1J_JEEENS4_5SM1004TMEM4LOAD26SM100_TMEM_LOAD_32dp32b64xESZ_S19_NS4_39AutoVectorizingCopyWithAssumedAlignmentILi128EEENS4_14SM90_TMA_STOREES19_S1V_S1V_EEEvvEEEEvNT_6ParamsE:
	.zero		2944


//--------------------- SYMBOLS --------------------------

	.type		.nv.reservedSmem.offset0,@object
	.size		.nv.reservedSmem.offset0,0x4
	.type		.nv.reservedSmem.cap,@object
	.size		.nv.reservedSmem.cap,0x4
	.type		__assertfail,@function
